//
// Generated by NVIDIA NVVM Compiler
//
// Compiler Build ID: CL-36424714
// Cuda compilation tools, release 13.0, V13.0.88
// Based on NVVM 20.0.0
//

.version 9.0
.target sm_100
.address_size 64

	// .globl	_Z18simulateRaceKernelP6SporcuidPi
.extern .func  (.param .b32 func_retval0) vprintf
(
	.param .b64 vprintf_param_0,
	.param .b64 vprintf_param_1
)
;
.global .align 4 .b8 precalc_xorwow_matrix[102400];
.global .align 4 .b8 precalc_xorwow_offset_matrix[102400];
.global .align 4 .b8 mrg32k3aM1[2304];
.global .align 4 .b8 mrg32k3aM2[2304];
.global .align 4 .b8 mrg32k3aM1SubSeq[2016];
.global .align 4 .b8 mrg32k3aM2SubSeq[2016];
.global .align 4 .b8 mrg32k3aM1Seq[2304];
.global .align 4 .b8 mrg32k3aM2Seq[2304];
.const .align 8 .b8 __cr_lgamma_table[72];
.global .align 1 .b8 $str[20] = {66, 69, 75, 76, 69, 77, 69, 32, 58, 58, 32, 116, 105, 109, 101, 32, 37, 100, 10};
.global .align 1 .b8 $str$1[25] = {66, 69, 75, 76, 69, 77, 69, 32, 66, 73, 84, 84, 73, 32, 58, 58, 116, 105, 109, 101, 32, 37, 100, 10};
.global .align 1 .b8 $str$2[24] = {80, 65, 82, 75, 85, 82, 32, 66, 73, 84, 84, 73, 32, 58, 58, 116, 105, 109, 101, 32, 37, 100, 10};
.global .align 1 .b8 $str$3[67] = {10, 89, 97, 114, 105, 115, 105, 32, 98, 105, 116, 105, 114, 100, 105, 44, 32, 37, 100, 58, 32, 83, 112, 111, 114, 99, 117, 32, 32, 37, 100, 58, 32, 37, 48, 46, 50, 102, 109, 47, 115, 32, 9, 32, 37, 48, 46, 50, 102, 115, 110, 32, 9, 32, 37, 48, 46, 50, 102, 32, 109, 101, 116, 114, 101, 10};
.global .align 1 .b8 $str$4[73] = {37, 100, 58, 32, 83, 112, 111, 114, 99, 117, 32, 32, 37, 100, 58, 32, 37, 48, 46, 50, 102, 109, 47, 115, 32, 9, 32, 37, 100, 115, 110, 32, 9, 32, 37, 48, 46, 50, 102, 32, 109, 101, 116, 114, 101, 9, 32, 112, 97, 114, 107, 117, 114, 32, 37, 100, 44, 32, 97, 108, 105, 110, 97, 110, 95, 121, 111, 108, 32, 37, 100, 10};

.visible .entry _Z18simulateRaceKernelP6SporcuidPi(
	.param .u64 .ptr .align 1 _Z18simulateRaceKernelP6SporcuidPi_param_0,
	.param .u32 _Z18simulateRaceKernelP6SporcuidPi_param_1,
	.param .f64 _Z18simulateRaceKernelP6SporcuidPi_param_2,
	.param .u64 .ptr .align 1 _Z18simulateRaceKernelP6SporcuidPi_param_3
)
{
	.local .align 16 .b8 	__local_depot0[80];
	.reg .b64 	%SP;
	.reg .b64 	%SPL;
	.reg .pred 	%p<11>;
	.reg .b16 	%rs<4>;
	.reg .b32 	%r<42>;
	.reg .b64 	%rd<34>;
	.reg .b64 	%fd<21>;

	mov.u64 	%SPL, __local_depot0;
	cvta.local.u64 	%SP, %SPL;
	ld.param.u64 	%rd4, [_Z18simulateRaceKernelP6SporcuidPi_param_0];
	ld.param.u32 	%r7, [_Z18simulateRaceKernelP6SporcuidPi_param_1];
	ld.param.f64 	%fd6, [_Z18simulateRaceKernelP6SporcuidPi_param_2];
	ld.param.u64 	%rd5, [_Z18simulateRaceKernelP6SporcuidPi_param_3];
	add.u64 	%rd6, %SP, 48;
	add.u64 	%rd1, %SPL, 48;
	mov.u32 	%r8, %tid.x;
	mov.u32 	%r1, %ctaid.x;
	mov.u32 	%r9, %ntid.x;
	mad.lo.s32 	%r2, %r1, %r9, %r8;
	setp.ge.s32 	%p1, %r2, %r7;
	@%p1 bra 	$L__BB0_15;
	cvta.to.global.u64 	%rd7, %rd4;
	mul.wide.s32 	%rd8, %r2, 64;
	add.s64 	%rd2, %rd7, %rd8;
	ld.global.u64 	%rd9, [%rd2+24];
	ld.global.u32 	%r3, [%rd2+32];
	mul.wide.s32 	%rd10, %r3, 48;
	add.s64 	%rd11, %rd9, %rd10;
	add.s64 	%rd3, %rd11, 8;
	ld.f64 	%fd1, [%rd11+8];
	ld.global.f64 	%fd2, [%rd2];
	cvt.rzi.s32.f64 	%r4, %fd6;
	st.global.u32 	[%rd2+56], %r4;
	ld.global.u8 	%rs1, [%rd2+40];
	setp.ne.s16 	%p2, %rs1, 0;
	@%p2 bra 	$L__BB0_10;
	ld.global.u32 	%r5, [%rd2+36];
	cvt.rn.f64.s32 	%fd10, %r5;
	sub.f64 	%fd11, %fd6, %fd10;
	mul.f64 	%fd12, %fd1, %fd2;
	mul.f64 	%fd3, %fd12, %fd11;
	ld.f64 	%fd4, [%rd3+-8];
	setp.ltu.f64 	%p6, %fd3, %fd4;
	@%p6 bra 	$L__BB0_6;
	ld.global.v2.u32 	{%r19, %r20}, [%rd2+48];
	cvt.rn.f64.s32 	%fd13, %r20;
	add.f64 	%fd14, %fd4, %fd13;
	cvt.rzi.s32.f64 	%r6, %fd14;
	st.global.u32 	[%rd2+52], %r6;
	ld.f64 	%fd5, [%rd3+-8];
	st.global.f64 	[%rd2+8], %fd5;
	mov.b16 	%rs3, 1;
	st.global.u8 	[%rd2+40], %rs3;
	st.global.u32 	[%rd2+36], %r4;
	add.s32 	%r21, %r3, 1;
	setp.eq.s32 	%p7, %r21, %r19;
	@%p7 bra 	$L__BB0_13;
	ld.global.u32 	%r22, [%rd2+60];
	setp.eq.s32 	%p8, %r22, 0;
	@%p8 bra 	$L__BB0_15;
	st.local.u32 	[%rd1], %r4;
	mov.u64 	%rd19, $str$2;
	cvta.global.u64 	%rd20, %rd19;
	{ // callseq 2, 0
	.param .b64 param0;
	st.param.b64 	[param0], %rd20;
	.param .b64 param1;
	st.param.b64 	[param1], %rd6;
	.param .b32 retval0;
	call.uni (retval0), 
	vprintf, 
	(
	param0, 
	param1
	);
	ld.param.b32 	%r23, [retval0];
	} // callseq 2
	bra.uni 	$L__BB0_15;
$L__BB0_6:
	st.global.f64 	[%rd2+8], %fd3;
	ld.global.u32 	%r35, [%rd2+60];
	setp.eq.s32 	%p10, %r35, 0;
	@%p10 bra 	$L__BB0_15;
	add.u64 	%rd30, %SP, 0;
	add.u64 	%rd31, %SPL, 0;
	ld.global.v2.u32 	{%r36, %r37}, [%rd2+16];
	ld.f64 	%fd19, [%rd3];
	mul.f64 	%fd20, %fd19, %fd2;
	sub.s32 	%r38, %r4, %r5;
	ld.global.u32 	%r39, [%rd2+52];
	st.local.v2.u32 	[%rd31], {%r37, %r36};
	st.local.f64 	[%rd31+8], %fd20;
	st.local.u32 	[%rd31+16], %r38;
	st.local.f64 	[%rd31+24], %fd3;
	st.local.v2.u32 	[%rd31+32], {%r3, %r39};
	mov.u64 	%rd32, $str$4;
	cvta.global.u64 	%rd33, %rd32;
	{ // callseq 5, 0
	.param .b64 param0;
	st.param.b64 	[param0], %rd33;
	.param .b64 param1;
	st.param.b64 	[param1], %rd30;
	.param .b32 retval0;
	call.uni (retval0), 
	vprintf, 
	(
	param0, 
	param1
	);
	ld.param.b32 	%r40, [retval0];
	} // callseq 5
	bra.uni 	$L__BB0_15;
$L__BB0_8:
	ld.global.u32 	%r16, [%rd2+60];
	setp.eq.s32 	%p5, %r16, 0;
	@%p5 bra 	$L__BB0_15;
	st.local.u32 	[%rd1], %r4;
	mov.u64 	%rd16, $str;
	cvta.global.u64 	%rd17, %rd16;
	{ // callseq 1, 0
	.param .b64 param0;
	st.param.b64 	[param0], %rd17;
	.param .b64 param1;
	st.param.b64 	[param1], %rd6;
	.param .b32 retval0;
	call.uni (retval0), 
	vprintf, 
	(
	param0, 
	param1
	);
	ld.param.b32 	%r17, [retval0];
	} // callseq 1
	bra.uni 	$L__BB0_15;
$L__BB0_10:
	ld.global.u32 	%r10, [%rd2+36];
	cvt.rn.f64.s32 	%fd7, %r10;
	sub.f64 	%fd8, %fd6, %fd7;
	ld.global.u32 	%r11, [%rd2+44];
	cvt.rn.f64.s32 	%fd9, %r11;
	setp.ltu.f64 	%p3, %fd8, %fd9;
	@%p3 bra 	$L__BB0_8;
	mov.b16 	%rs2, 0;
	st.global.u8 	[%rd2+40], %rs2;
	mov.b64 	%rd12, 0;
	st.global.u64 	[%rd2+8], %rd12;
	add.s32 	%r12, %r3, 1;
	st.global.v2.u32 	[%rd2+32], {%r12, %r4};
	ld.global.u32 	%r13, [%rd2+60];
	setp.eq.s32 	%p4, %r13, 0;
	@%p4 bra 	$L__BB0_15;
	st.local.u32 	[%rd1], %r4;
	mov.u64 	%rd13, $str$1;
	cvta.global.u64 	%rd14, %rd13;
	{ // callseq 0, 0
	.param .b64 param0;
	st.param.b64 	[param0], %rd14;
	.param .b64 param1;
	st.param.b64 	[param1], %rd6;
	.param .b32 retval0;
	call.uni (retval0), 
	vprintf, 
	(
	param0, 
	param1
	);
	ld.param.b32 	%r14, [retval0];
	} // callseq 0
	bra.uni 	$L__BB0_15;
$L__BB0_13:
	ld.global.u32 	%r25, [%rd2+60];
	setp.eq.s32 	%p9, %r25, 0;
	@%p9 bra 	$L__BB0_15;
	add.u64 	%rd22, %SP, 0;
	add.u64 	%rd23, %SPL, 0;
	ld.global.v2.u32 	{%r26, %r27}, [%rd2+16];
	ld.f64 	%fd15, [%rd3];
	mul.f64 	%fd16, %fd15, %fd2;
	st.local.v2.u32 	[%rd23], {%r27, %r26};
	st.local.f64 	[%rd23+8], %fd16;
	mov.b32 	%r28, 0;
	st.local.u32 	[%rd23+16], %r28;
	st.local.f64 	[%rd23+24], %fd5;
	st.local.v2.u32 	[%rd23+32], {%r3, %r6};
	mov.u64 	%rd24, $str$4;
	cvta.global.u64 	%rd25, %rd24;
	{ // callseq 3, 0
	.param .b64 param0;
	st.param.b64 	[param0], %rd25;
	.param .b64 param1;
	st.param.b64 	[param1], %rd22;
	.param .b32 retval0;
	call.uni (retval0), 
	vprintf, 
	(
	param0, 
	param1
	);
	ld.param.b32 	%r29, [retval0];
	} // callseq 3
	ld.global.u32 	%r31, [%rd2+16];
	ld.global.f64 	%fd17, [%rd2];
	ld.global.f64 	%fd18, [%rd2+8];
	st.local.v2.u32 	[%rd1], {%r1, %r31};
	st.local.f64 	[%rd1+8], %fd17;
	st.local.v2.f64 	[%rd1+16], {%fd6, %fd18};
	mov.u64 	%rd26, $str$3;
	cvta.global.u64 	%rd27, %rd26;
	{ // callseq 4, 0
	.param .b64 param0;
	st.param.b64 	[param0], %rd27;
	.param .b64 param1;
	st.param.b64 	[param1], %rd6;
	.param .b32 retval0;
	call.uni (retval0), 
	vprintf, 
	(
	param0, 
	param1
	);
	ld.param.b32 	%r32, [retval0];
	} // callseq 4
	cvta.to.global.u64 	%rd29, %rd5;
	mov.b32 	%r34, 1;
	st.global.u32 	[%rd29], %r34;
$L__BB0_15:
	ret;

}
	// .globl	_Z16ayarlaRaceKernelP6SporcuP6ParkuriPii
.visible .entry _Z16ayarlaRaceKernelP6SporcuP6ParkuriPii(
	.param .u64 .ptr .align 1 _Z16ayarlaRaceKernelP6SporcuP6ParkuriPii_param_0,
	.param .u64 .ptr .align 1 _Z16ayarlaRaceKernelP6SporcuP6ParkuriPii_param_1,
	.param .u32 _Z16ayarlaRaceKernelP6SporcuP6ParkuriPii_param_2,
	.param .u64 .ptr .align 1 _Z16ayarlaRaceKernelP6SporcuP6ParkuriPii_param_3,
	.param .u32 _Z16ayarlaRaceKernelP6SporcuP6ParkuriPii_param_4
)
{
	.local .align 8 .b8 	__local_depot1[88];
	.reg .b64 	%SP;
	.reg .b64 	%SPL;
	.reg .pred 	%p<103>;
	.reg .b32 	%r<1296>;
	.reg .b32 	%f<3>;
	.reg .b64 	%rd<52>;
	.reg .b64 	%fd<6>;

	mov.u64 	%SPL, __local_depot1;
	cvta.local.u64 	%SP, %SPL;
	ld.param.u64 	%rd23, [_Z16ayarlaRaceKernelP6SporcuP6ParkuriPii_param_3];
	ld.param.u32 	%r561, [_Z16ayarlaRaceKernelP6SporcuP6ParkuriPii_param_4];
	cvta.to.global.u64 	%rd1, %rd23;
	add.u64 	%rd2, %SPL, 40;
	mov.u32 	%r562, %tid.x;
	mov.u32 	%r563, %ctaid.x;
	mov.u32 	%r564, %ntid.x;
	mad.lo.s32 	%r565, %r563, %r564, %r562;
	// begin inline asm
	mov.u64 	%rd22, %clock64;
	// end inline asm
	cvt.s64.s32 	%rd3, %r565;
	cvt.u32.u64 	%r566, %rd22;
	xor.b32  	%r567, %r566, -1429050551;
	mul.lo.s32 	%r568, %r567, 1099087573;
	{ .reg .b32 tmp; mov.b64 {tmp, %r569}, %rd22; }
	xor.b32  	%r570, %r569, -136515619;
	mul.lo.s32 	%r571, %r570, -1703105765;
	add.s32 	%r572, %r568, %r571;
	add.s32 	%r1, %r572, 6615241;
	add.s32 	%r1027, %r568, 123456789;
	st.local.v2.u32 	[%rd2], {%r1, %r1027};
	xor.b32  	%r573, %r568, 362436069;
	add.s32 	%r574, %r571, 521288629;
	st.local.v2.u32 	[%rd2+8], {%r573, %r574};
	xor.b32  	%r575, %r571, 88675123;
	add.s32 	%r1023, %r568, 5783321;
	st.local.v2.u32 	[%rd2+16], {%r575, %r1023};
	setp.eq.s32 	%p1, %r565, 0;
	@%p1 bra 	$L__BB1_115;
	mov.b32 	%r1010, 0;
	mov.u64 	%rd49, %rd3;
$L__BB1_2:
	mov.u64 	%rd4, %rd49;
	and.b64  	%rd5, %rd4, 3;
	setp.eq.s64 	%p2, %rd5, 0;
	@%p2 bra 	$L__BB1_114;
	mul.wide.u32 	%rd25, %r1010, 3200;
	mov.u64 	%rd26, precalc_xorwow_matrix;
	add.s64 	%rd6, %rd26, %rd25;
	mov.b32 	%r1023, 0;
	mov.u32 	%r1024, %r1023;
	mov.u32 	%r1025, %r1023;
	mov.u32 	%r1026, %r1023;
	mov.u32 	%r1027, %r1023;
	mov.u32 	%r1016, %r1023;
$L__BB1_4:
	mul.wide.u32 	%rd27, %r1016, 4;
	add.s64 	%rd28, %rd2, %rd27;
	ld.local.u32 	%r13, [%rd28+4];
	shl.b32 	%r14, %r1016, 5;
	mov.b32 	%r1022, 0;
$L__BB1_5:
	.pragma "nounroll";
	shr.u32 	%r579, %r13, %r1022;
	and.b32  	%r580, %r579, 1;
	setp.eq.b32 	%p3, %r580, 1;
	not.pred 	%p4, %p3;
	add.s32 	%r581, %r14, %r1022;
	mul.lo.s32 	%r582, %r581, 5;
	mul.wide.u32 	%rd29, %r582, 4;
	add.s64 	%rd7, %rd6, %rd29;
	@%p4 bra 	$L__BB1_7;
	ld.global.u32 	%r583, [%rd7];
	xor.b32  	%r1027, %r1027, %r583;
	ld.global.u32 	%r584, [%rd7+4];
	xor.b32  	%r1026, %r1026, %r584;
	ld.global.u32 	%r585, [%rd7+8];
	xor.b32  	%r1025, %r1025, %r585;
	ld.global.u32 	%r586, [%rd7+12];
	xor.b32  	%r1024, %r1024, %r586;
	ld.global.u32 	%r587, [%rd7+16];
	xor.b32  	%r1023, %r1023, %r587;
$L__BB1_7:
	and.b32  	%r589, %r579, 2;
	setp.eq.s32 	%p5, %r589, 0;
	@%p5 bra 	$L__BB1_9;
	ld.global.u32 	%r590, [%rd7+20];
	xor.b32  	%r1027, %r1027, %r590;
	ld.global.u32 	%r591, [%rd7+24];
	xor.b32  	%r1026, %r1026, %r591;
	ld.global.u32 	%r592, [%rd7+28];
	xor.b32  	%r1025, %r1025, %r592;
	ld.global.u32 	%r593, [%rd7+32];
	xor.b32  	%r1024, %r1024, %r593;
	ld.global.u32 	%r594, [%rd7+36];
	xor.b32  	%r1023, %r1023, %r594;
$L__BB1_9:
	and.b32  	%r596, %r579, 4;
	setp.eq.s32 	%p6, %r596, 0;
	@%p6 bra 	$L__BB1_11;
	ld.global.u32 	%r597, [%rd7+40];
	xor.b32  	%r1027, %r1027, %r597;
	ld.global.u32 	%r598, [%rd7+44];
	xor.b32  	%r1026, %r1026, %r598;
	ld.global.u32 	%r599, [%rd7+48];
	xor.b32  	%r1025, %r1025, %r599;
	ld.global.u32 	%r600, [%rd7+52];
	xor.b32  	%r1024, %r1024, %r600;
	ld.global.u32 	%r601, [%rd7+56];
	xor.b32  	%r1023, %r1023, %r601;
$L__BB1_11:
	and.b32  	%r603, %r579, 8;
	setp.eq.s32 	%p7, %r603, 0;
	@%p7 bra 	$L__BB1_13;
	ld.global.u32 	%r604, [%rd7+60];
	xor.b32  	%r1027, %r1027, %r604;
	ld.global.u32 	%r605, [%rd7+64];
	xor.b32  	%r1026, %r1026, %r605;
	ld.global.u32 	%r606, [%rd7+68];
	xor.b32  	%r1025, %r1025, %r606;
	ld.global.u32 	%r607, [%rd7+72];
	xor.b32  	%r1024, %r1024, %r607;
	ld.global.u32 	%r608, [%rd7+76];
	xor.b32  	%r1023, %r1023, %r608;
$L__BB1_13:
	and.b32  	%r610, %r579, 16;
	setp.eq.s32 	%p8, %r610, 0;
	@%p8 bra 	$L__BB1_15;
	ld.global.u32 	%r611, [%rd7+80];
	xor.b32  	%r1027, %r1027, %r611;
	ld.global.u32 	%r612, [%rd7+84];
	xor.b32  	%r1026, %r1026, %r612;
	ld.global.u32 	%r613, [%rd7+88];
	xor.b32  	%r1025, %r1025, %r613;
	ld.global.u32 	%r614, [%rd7+92];
	xor.b32  	%r1024, %r1024, %r614;
	ld.global.u32 	%r615, [%rd7+96];
	xor.b32  	%r1023, %r1023, %r615;
$L__BB1_15:
	and.b32  	%r617, %r579, 32;
	setp.eq.s32 	%p9, %r617, 0;
	@%p9 bra 	$L__BB1_17;
	ld.global.u32 	%r618, [%rd7+100];
	xor.b32  	%r1027, %r1027, %r618;
	ld.global.u32 	%r619, [%rd7+104];
	xor.b32  	%r1026, %r1026, %r619;
	ld.global.u32 	%r620, [%rd7+108];
	xor.b32  	%r1025, %r1025, %r620;
	ld.global.u32 	%r621, [%rd7+112];
	xor.b32  	%r1024, %r1024, %r621;
	ld.global.u32 	%r622, [%rd7+116];
	xor.b32  	%r1023, %r1023, %r622;
$L__BB1_17:
	and.b32  	%r624, %r579, 64;
	setp.eq.s32 	%p10, %r624, 0;
	@%p10 bra 	$L__BB1_19;
	ld.global.u32 	%r625, [%rd7+120];
	xor.b32  	%r1027, %r1027, %r625;
	ld.global.u32 	%r626, [%rd7+124];
	xor.b32  	%r1026, %r1026, %r626;
	ld.global.u32 	%r627, [%rd7+128];
	xor.b32  	%r1025, %r1025, %r627;
	ld.global.u32 	%r628, [%rd7+132];
	xor.b32  	%r1024, %r1024, %r628;
	ld.global.u32 	%r629, [%rd7+136];
	xor.b32  	%r1023, %r1023, %r629;
$L__BB1_19:
	and.b32  	%r631, %r579, 128;
	setp.eq.s32 	%p11, %r631, 0;
	@%p11 bra 	$L__BB1_21;
	ld.global.u32 	%r632, [%rd7+140];
	xor.b32  	%r1027, %r1027, %r632;
	ld.global.u32 	%r633, [%rd7+144];
	xor.b32  	%r1026, %r1026, %r633;
	ld.global.u32 	%r634, [%rd7+148];
	xor.b32  	%r1025, %r1025, %r634;
	ld.global.u32 	%r635, [%rd7+152];
	xor.b32  	%r1024, %r1024, %r635;
	ld.global.u32 	%r636, [%rd7+156];
	xor.b32  	%r1023, %r1023, %r636;
$L__BB1_21:
	and.b32  	%r638, %r579, 256;
	setp.eq.s32 	%p12, %r638, 0;
	@%p12 bra 	$L__BB1_23;
	ld.global.u32 	%r639, [%rd7+160];
	xor.b32  	%r1027, %r1027, %r639;
	ld.global.u32 	%r640, [%rd7+164];
	xor.b32  	%r1026, %r1026, %r640;
	ld.global.u32 	%r641, [%rd7+168];
	xor.b32  	%r1025, %r1025, %r641;
	ld.global.u32 	%r642, [%rd7+172];
	xor.b32  	%r1024, %r1024, %r642;
	ld.global.u32 	%r643, [%rd7+176];
	xor.b32  	%r1023, %r1023, %r643;
$L__BB1_23:
	and.b32  	%r645, %r579, 512;
	setp.eq.s32 	%p13, %r645, 0;
	@%p13 bra 	$L__BB1_25;
	ld.global.u32 	%r646, [%rd7+180];
	xor.b32  	%r1027, %r1027, %r646;
	ld.global.u32 	%r647, [%rd7+184];
	xor.b32  	%r1026, %r1026, %r647;
	ld.global.u32 	%r648, [%rd7+188];
	xor.b32  	%r1025, %r1025, %r648;
	ld.global.u32 	%r649, [%rd7+192];
	xor.b32  	%r1024, %r1024, %r649;
	ld.global.u32 	%r650, [%rd7+196];
	xor.b32  	%r1023, %r1023, %r650;
$L__BB1_25:
	and.b32  	%r652, %r579, 1024;
	setp.eq.s32 	%p14, %r652, 0;
	@%p14 bra 	$L__BB1_27;
	ld.global.u32 	%r653, [%rd7+200];
	xor.b32  	%r1027, %r1027, %r653;
	ld.global.u32 	%r654, [%rd7+204];
	xor.b32  	%r1026, %r1026, %r654;
	ld.global.u32 	%r655, [%rd7+208];
	xor.b32  	%r1025, %r1025, %r655;
	ld.global.u32 	%r656, [%rd7+212];
	xor.b32  	%r1024, %r1024, %r656;
	ld.global.u32 	%r657, [%rd7+216];
	xor.b32  	%r1023, %r1023, %r657;
$L__BB1_27:
	and.b32  	%r659, %r579, 2048;
	setp.eq.s32 	%p15, %r659, 0;
	@%p15 bra 	$L__BB1_29;
	ld.global.u32 	%r660, [%rd7+220];
	xor.b32  	%r1027, %r1027, %r660;
	ld.global.u32 	%r661, [%rd7+224];
	xor.b32  	%r1026, %r1026, %r661;
	ld.global.u32 	%r662, [%rd7+228];
	xor.b32  	%r1025, %r1025, %r662;
	ld.global.u32 	%r663, [%rd7+232];
	xor.b32  	%r1024, %r1024, %r663;
	ld.global.u32 	%r664, [%rd7+236];
	xor.b32  	%r1023, %r1023, %r664;
$L__BB1_29:
	and.b32  	%r666, %r579, 4096;
	setp.eq.s32 	%p16, %r666, 0;
	@%p16 bra 	$L__BB1_31;
	ld.global.u32 	%r667, [%rd7+240];
	xor.b32  	%r1027, %r1027, %r667;
	ld.global.u32 	%r668, [%rd7+244];
	xor.b32  	%r1026, %r1026, %r668;
	ld.global.u32 	%r669, [%rd7+248];
	xor.b32  	%r1025, %r1025, %r669;
	ld.global.u32 	%r670, [%rd7+252];
	xor.b32  	%r1024, %r1024, %r670;
	ld.global.u32 	%r671, [%rd7+256];
	xor.b32  	%r1023, %r1023, %r671;
$L__BB1_31:
	and.b32  	%r673, %r579, 8192;
	setp.eq.s32 	%p17, %r673, 0;
	@%p17 bra 	$L__BB1_33;
	ld.global.u32 	%r674, [%rd7+260];
	xor.b32  	%r1027, %r1027, %r674;
	ld.global.u32 	%r675, [%rd7+264];
	xor.b32  	%r1026, %r1026, %r675;
	ld.global.u32 	%r676, [%rd7+268];
	xor.b32  	%r1025, %r1025, %r676;
	ld.global.u32 	%r677, [%rd7+272];
	xor.b32  	%r1024, %r1024, %r677;
	ld.global.u32 	%r678, [%rd7+276];
	xor.b32  	%r1023, %r1023, %r678;
$L__BB1_33:
	and.b32  	%r680, %r579, 16384;
	setp.eq.s32 	%p18, %r680, 0;
	@%p18 bra 	$L__BB1_35;
	ld.global.u32 	%r681, [%rd7+280];
	xor.b32  	%r1027, %r1027, %r681;
	ld.global.u32 	%r682, [%rd7+284];
	xor.b32  	%r1026, %r1026, %r682;
	ld.global.u32 	%r683, [%rd7+288];
	xor.b32  	%r1025, %r1025, %r683;
	ld.global.u32 	%r684, [%rd7+292];
	xor.b32  	%r1024, %r1024, %r684;
	ld.global.u32 	%r685, [%rd7+296];
	xor.b32  	%r1023, %r1023, %r685;
$L__BB1_35:
	and.b32  	%r687, %r579, 32768;
	setp.eq.s32 	%p19, %r687, 0;
	@%p19 bra 	$L__BB1_37;
	ld.global.u32 	%r688, [%rd7+300];
	xor.b32  	%r1027, %r1027, %r688;
	ld.global.u32 	%r689, [%rd7+304];
	xor.b32  	%r1026, %r1026, %r689;
	ld.global.u32 	%r690, [%rd7+308];
	xor.b32  	%r1025, %r1025, %r690;
	ld.global.u32 	%r691, [%rd7+312];
	xor.b32  	%r1024, %r1024, %r691;
	ld.global.u32 	%r692, [%rd7+316];
	xor.b32  	%r1023, %r1023, %r692;
$L__BB1_37:
	add.s32 	%r1022, %r1022, 16;
	setp.ne.s32 	%p20, %r1022, 32;
	@%p20 bra 	$L__BB1_5;
	mad.lo.s32 	%r693, %r1016, -31, %r14;
	add.s32 	%r1016, %r693, 1;
	setp.ne.s32 	%p21, %r1016, 5;
	@%p21 bra 	$L__BB1_4;
	st.local.u32 	[%rd2+4], %r1027;
	st.local.v2.u32 	[%rd2+8], {%r1026, %r1025};
	st.local.v2.u32 	[%rd2+16], {%r1024, %r1023};
	setp.eq.s64 	%p22, %rd5, 1;
	@%p22 bra 	$L__BB1_114;
	mov.b32 	%r1023, 0;
	mov.u32 	%r1116, %r1023;
	mov.u32 	%r1117, %r1023;
	mov.u32 	%r1118, %r1023;
	mov.u32 	%r1027, %r1023;
	mov.u32 	%r1108, %r1023;
$L__BB1_41:
	mul.wide.u32 	%rd30, %r1108, 4;
	add.s64 	%rd31, %rd2, %rd30;
	ld.local.u32 	%r189, [%rd31+4];
	shl.b32 	%r190, %r1108, 5;
	mov.b32 	%r1114, 0;
$L__BB1_42:
	.pragma "nounroll";
	shr.u32 	%r696, %r189, %r1114;
	and.b32  	%r697, %r696, 1;
	setp.eq.b32 	%p23, %r697, 1;
	not.pred 	%p24, %p23;
	add.s32 	%r698, %r190, %r1114;
	mul.lo.s32 	%r699, %r698, 5;
	mul.wide.u32 	%rd32, %r699, 4;
	add.s64 	%rd8, %rd6, %rd32;
	@%p24 bra 	$L__BB1_44;
	ld.global.u32 	%r700, [%rd8];
	xor.b32  	%r1027, %r1027, %r700;
	ld.global.u32 	%r701, [%rd8+4];
	xor.b32  	%r1118, %r1118, %r701;
	ld.global.u32 	%r702, [%rd8+8];
	xor.b32  	%r1117, %r1117, %r702;
	ld.global.u32 	%r703, [%rd8+12];
	xor.b32  	%r1116, %r1116, %r703;
	ld.global.u32 	%r704, [%rd8+16];
	xor.b32  	%r1023, %r1023, %r704;
$L__BB1_44:
	and.b32  	%r706, %r696, 2;
	setp.eq.s32 	%p25, %r706, 0;
	@%p25 bra 	$L__BB1_46;
	ld.global.u32 	%r707, [%rd8+20];
	xor.b32  	%r1027, %r1027, %r707;
	ld.global.u32 	%r708, [%rd8+24];
	xor.b32  	%r1118, %r1118, %r708;
	ld.global.u32 	%r709, [%rd8+28];
	xor.b32  	%r1117, %r1117, %r709;
	ld.global.u32 	%r710, [%rd8+32];
	xor.b32  	%r1116, %r1116, %r710;
	ld.global.u32 	%r711, [%rd8+36];
	xor.b32  	%r1023, %r1023, %r711;
$L__BB1_46:
	and.b32  	%r713, %r696, 4;
	setp.eq.s32 	%p26, %r713, 0;
	@%p26 bra 	$L__BB1_48;
	ld.global.u32 	%r714, [%rd8+40];
	xor.b32  	%r1027, %r1027, %r714;
	ld.global.u32 	%r715, [%rd8+44];
	xor.b32  	%r1118, %r1118, %r715;
	ld.global.u32 	%r716, [%rd8+48];
	xor.b32  	%r1117, %r1117, %r716;
	ld.global.u32 	%r717, [%rd8+52];
	xor.b32  	%r1116, %r1116, %r717;
	ld.global.u32 	%r718, [%rd8+56];
	xor.b32  	%r1023, %r1023, %r718;
$L__BB1_48:
	and.b32  	%r720, %r696, 8;
	setp.eq.s32 	%p27, %r720, 0;
	@%p27 bra 	$L__BB1_50;
	ld.global.u32 	%r721, [%rd8+60];
	xor.b32  	%r1027, %r1027, %r721;
	ld.global.u32 	%r722, [%rd8+64];
	xor.b32  	%r1118, %r1118, %r722;
	ld.global.u32 	%r723, [%rd8+68];
	xor.b32  	%r1117, %r1117, %r723;
	ld.global.u32 	%r724, [%rd8+72];
	xor.b32  	%r1116, %r1116, %r724;
	ld.global.u32 	%r725, [%rd8+76];
	xor.b32  	%r1023, %r1023, %r725;
$L__BB1_50:
	and.b32  	%r727, %r696, 16;
	setp.eq.s32 	%p28, %r727, 0;
	@%p28 bra 	$L__BB1_52;
	ld.global.u32 	%r728, [%rd8+80];
	xor.b32  	%r1027, %r1027, %r728;
	ld.global.u32 	%r729, [%rd8+84];
	xor.b32  	%r1118, %r1118, %r729;
	ld.global.u32 	%r730, [%rd8+88];
	xor.b32  	%r1117, %r1117, %r730;
	ld.global.u32 	%r731, [%rd8+92];
	xor.b32  	%r1116, %r1116, %r731;
	ld.global.u32 	%r732, [%rd8+96];
	xor.b32  	%r1023, %r1023, %r732;
$L__BB1_52:
	and.b32  	%r734, %r696, 32;
	setp.eq.s32 	%p29, %r734, 0;
	@%p29 bra 	$L__BB1_54;
	ld.global.u32 	%r735, [%rd8+100];
	xor.b32  	%r1027, %r1027, %r735;
	ld.global.u32 	%r736, [%rd8+104];
	xor.b32  	%r1118, %r1118, %r736;
	ld.global.u32 	%r737, [%rd8+108];
	xor.b32  	%r1117, %r1117, %r737;
	ld.global.u32 	%r738, [%rd8+112];
	xor.b32  	%r1116, %r1116, %r738;
	ld.global.u32 	%r739, [%rd8+116];
	xor.b32  	%r1023, %r1023, %r739;
$L__BB1_54:
	and.b32  	%r741, %r696, 64;
	setp.eq.s32 	%p30, %r741, 0;
	@%p30 bra 	$L__BB1_56;
	ld.global.u32 	%r742, [%rd8+120];
	xor.b32  	%r1027, %r1027, %r742;
	ld.global.u32 	%r743, [%rd8+124];
	xor.b32  	%r1118, %r1118, %r743;
	ld.global.u32 	%r744, [%rd8+128];
	xor.b32  	%r1117, %r1117, %r744;
	ld.global.u32 	%r745, [%rd8+132];
	xor.b32  	%r1116, %r1116, %r745;
	ld.global.u32 	%r746, [%rd8+136];
	xor.b32  	%r1023, %r1023, %r746;
$L__BB1_56:
	and.b32  	%r748, %r696, 128;
	setp.eq.s32 	%p31, %r748, 0;
	@%p31 bra 	$L__BB1_58;
	ld.global.u32 	%r749, [%rd8+140];
	xor.b32  	%r1027, %r1027, %r749;
	ld.global.u32 	%r750, [%rd8+144];
	xor.b32  	%r1118, %r1118, %r750;
	ld.global.u32 	%r751, [%rd8+148];
	xor.b32  	%r1117, %r1117, %r751;
	ld.global.u32 	%r752, [%rd8+152];
	xor.b32  	%r1116, %r1116, %r752;
	ld.global.u32 	%r753, [%rd8+156];
	xor.b32  	%r1023, %r1023, %r753;
$L__BB1_58:
	and.b32  	%r755, %r696, 256;
	setp.eq.s32 	%p32, %r755, 0;
	@%p32 bra 	$L__BB1_60;
	ld.global.u32 	%r756, [%rd8+160];
	xor.b32  	%r1027, %r1027, %r756;
	ld.global.u32 	%r757, [%rd8+164];
	xor.b32  	%r1118, %r1118, %r757;
	ld.global.u32 	%r758, [%rd8+168];
	xor.b32  	%r1117, %r1117, %r758;
	ld.global.u32 	%r759, [%rd8+172];
	xor.b32  	%r1116, %r1116, %r759;
	ld.global.u32 	%r760, [%rd8+176];
	xor.b32  	%r1023, %r1023, %r760;
$L__BB1_60:
	and.b32  	%r762, %r696, 512;
	setp.eq.s32 	%p33, %r762, 0;
	@%p33 bra 	$L__BB1_62;
	ld.global.u32 	%r763, [%rd8+180];
	xor.b32  	%r1027, %r1027, %r763;
	ld.global.u32 	%r764, [%rd8+184];
	xor.b32  	%r1118, %r1118, %r764;
	ld.global.u32 	%r765, [%rd8+188];
	xor.b32  	%r1117, %r1117, %r765;
	ld.global.u32 	%r766, [%rd8+192];
	xor.b32  	%r1116, %r1116, %r766;
	ld.global.u32 	%r767, [%rd8+196];
	xor.b32  	%r1023, %r1023, %r767;
$L__BB1_62:
	and.b32  	%r769, %r696, 1024;
	setp.eq.s32 	%p34, %r769, 0;
	@%p34 bra 	$L__BB1_64;
	ld.global.u32 	%r770, [%rd8+200];
	xor.b32  	%r1027, %r1027, %r770;
	ld.global.u32 	%r771, [%rd8+204];
	xor.b32  	%r1118, %r1118, %r771;
	ld.global.u32 	%r772, [%rd8+208];
	xor.b32  	%r1117, %r1117, %r772;
	ld.global.u32 	%r773, [%rd8+212];
	xor.b32  	%r1116, %r1116, %r773;
	ld.global.u32 	%r774, [%rd8+216];
	xor.b32  	%r1023, %r1023, %r774;
$L__BB1_64:
	and.b32  	%r776, %r696, 2048;
	setp.eq.s32 	%p35, %r776, 0;
	@%p35 bra 	$L__BB1_66;
	ld.global.u32 	%r777, [%rd8+220];
	xor.b32  	%r1027, %r1027, %r777;
	ld.global.u32 	%r778, [%rd8+224];
	xor.b32  	%r1118, %r1118, %r778;
	ld.global.u32 	%r779, [%rd8+228];
	xor.b32  	%r1117, %r1117, %r779;
	ld.global.u32 	%r780, [%rd8+232];
	xor.b32  	%r1116, %r1116, %r780;
	ld.global.u32 	%r781, [%rd8+236];
	xor.b32  	%r1023, %r1023, %r781;
$L__BB1_66:
	and.b32  	%r783, %r696, 4096;
	setp.eq.s32 	%p36, %r783, 0;
	@%p36 bra 	$L__BB1_68;
	ld.global.u32 	%r784, [%rd8+240];
	xor.b32  	%r1027, %r1027, %r784;
	ld.global.u32 	%r785, [%rd8+244];
	xor.b32  	%r1118, %r1118, %r785;
	ld.global.u32 	%r786, [%rd8+248];
	xor.b32  	%r1117, %r1117, %r786;
	ld.global.u32 	%r787, [%rd8+252];
	xor.b32  	%r1116, %r1116, %r787;
	ld.global.u32 	%r788, [%rd8+256];
	xor.b32  	%r1023, %r1023, %r788;
$L__BB1_68:
	and.b32  	%r790, %r696, 8192;
	setp.eq.s32 	%p37, %r790, 0;
	@%p37 bra 	$L__BB1_70;
	ld.global.u32 	%r791, [%rd8+260];
	xor.b32  	%r1027, %r1027, %r791;
	ld.global.u32 	%r792, [%rd8+264];
	xor.b32  	%r1118, %r1118, %r792;
	ld.global.u32 	%r793, [%rd8+268];
	xor.b32  	%r1117, %r1117, %r793;
	ld.global.u32 	%r794, [%rd8+272];
	xor.b32  	%r1116, %r1116, %r794;
	ld.global.u32 	%r795, [%rd8+276];
	xor.b32  	%r1023, %r1023, %r795;
$L__BB1_70:
	and.b32  	%r797, %r696, 16384;
	setp.eq.s32 	%p38, %r797, 0;
	@%p38 bra 	$L__BB1_72;
	ld.global.u32 	%r798, [%rd8+280];
	xor.b32  	%r1027, %r1027, %r798;
	ld.global.u32 	%r799, [%rd8+284];
	xor.b32  	%r1118, %r1118, %r799;
	ld.global.u32 	%r800, [%rd8+288];
	xor.b32  	%r1117, %r1117, %r800;
	ld.global.u32 	%r801, [%rd8+292];
	xor.b32  	%r1116, %r1116, %r801;
	ld.global.u32 	%r802, [%rd8+296];
	xor.b32  	%r1023, %r1023, %r802;
$L__BB1_72:
	and.b32  	%r804, %r696, 32768;
	setp.eq.s32 	%p39, %r804, 0;
	@%p39 bra 	$L__BB1_74;
	ld.global.u32 	%r805, [%rd8+300];
	xor.b32  	%r1027, %r1027, %r805;
	ld.global.u32 	%r806, [%rd8+304];
	xor.b32  	%r1118, %r1118, %r806;
	ld.global.u32 	%r807, [%rd8+308];
	xor.b32  	%r1117, %r1117, %r807;
	ld.global.u32 	%r808, [%rd8+312];
	xor.b32  	%r1116, %r1116, %r808;
	ld.global.u32 	%r809, [%rd8+316];
	xor.b32  	%r1023, %r1023, %r809;
$L__BB1_74:
	add.s32 	%r1114, %r1114, 16;
	setp.ne.s32 	%p40, %r1114, 32;
	@%p40 bra 	$L__BB1_42;
	mad.lo.s32 	%r810, %r1108, -31, %r190;
	add.s32 	%r1108, %r810, 1;
	setp.ne.s32 	%p41, %r1108, 5;
	@%p41 bra 	$L__BB1_41;
	st.local.u32 	[%rd2+4], %r1027;
	st.local.v2.u32 	[%rd2+8], {%r1118, %r1117};
	st.local.v2.u32 	[%rd2+16], {%r1116, %r1023};
	setp.ne.s64 	%p42, %rd5, 3;
	@%p42 bra 	$L__BB1_114;
	mov.b32 	%r1023, 0;
	mov.u32 	%r1208, %r1023;
	mov.u32 	%r1209, %r1023;
	mov.u32 	%r1210, %r1023;
	mov.u32 	%r1027, %r1023;
	mov.u32 	%r1200, %r1023;
$L__BB1_78:
	mul.wide.u32 	%rd33, %r1200, 4;
	add.s64 	%rd34, %rd2, %rd33;
	ld.local.u32 	%r365, [%rd34+4];
	shl.b32 	%r366, %r1200, 5;
	mov.b32 	%r1206, 0;
$L__BB1_79:
	.pragma "nounroll";
	shr.u32 	%r813, %r365, %r1206;
	and.b32  	%r814, %r813, 1;
	setp.eq.b32 	%p43, %r814, 1;
	not.pred 	%p44, %p43;
	add.s32 	%r815, %r366, %r1206;
	mul.lo.s32 	%r816, %r815, 5;
	mul.wide.u32 	%rd35, %r816, 4;
	add.s64 	%rd9, %rd6, %rd35;
	@%p44 bra 	$L__BB1_81;
	ld.global.u32 	%r817, [%rd9];
	xor.b32  	%r1027, %r1027, %r817;
	ld.global.u32 	%r818, [%rd9+4];
	xor.b32  	%r1210, %r1210, %r818;
	ld.global.u32 	%r819, [%rd9+8];
	xor.b32  	%r1209, %r1209, %r819;
	ld.global.u32 	%r820, [%rd9+12];
	xor.b32  	%r1208, %r1208, %r820;
	ld.global.u32 	%r821, [%rd9+16];
	xor.b32  	%r1023, %r1023, %r821;
$L__BB1_81:
	and.b32  	%r823, %r813, 2;
	setp.eq.s32 	%p45, %r823, 0;
	@%p45 bra 	$L__BB1_83;
	ld.global.u32 	%r824, [%rd9+20];
	xor.b32  	%r1027, %r1027, %r824;
	ld.global.u32 	%r825, [%rd9+24];
	xor.b32  	%r1210, %r1210, %r825;
	ld.global.u32 	%r826, [%rd9+28];
	xor.b32  	%r1209, %r1209, %r826;
	ld.global.u32 	%r827, [%rd9+32];
	xor.b32  	%r1208, %r1208, %r827;
	ld.global.u32 	%r828, [%rd9+36];
	xor.b32  	%r1023, %r1023, %r828;
$L__BB1_83:
	and.b32  	%r830, %r813, 4;
	setp.eq.s32 	%p46, %r830, 0;
	@%p46 bra 	$L__BB1_85;
	ld.global.u32 	%r831, [%rd9+40];
	xor.b32  	%r1027, %r1027, %r831;
	ld.global.u32 	%r832, [%rd9+44];
	xor.b32  	%r1210, %r1210, %r832;
	ld.global.u32 	%r833, [%rd9+48];
	xor.b32  	%r1209, %r1209, %r833;
	ld.global.u32 	%r834, [%rd9+52];
	xor.b32  	%r1208, %r1208, %r834;
	ld.global.u32 	%r835, [%rd9+56];
	xor.b32  	%r1023, %r1023, %r835;
$L__BB1_85:
	and.b32  	%r837, %r813, 8;
	setp.eq.s32 	%p47, %r837, 0;
	@%p47 bra 	$L__BB1_87;
	ld.global.u32 	%r838, [%rd9+60];
	xor.b32  	%r1027, %r1027, %r838;
	ld.global.u32 	%r839, [%rd9+64];
	xor.b32  	%r1210, %r1210, %r839;
	ld.global.u32 	%r840, [%rd9+68];
	xor.b32  	%r1209, %r1209, %r840;
	ld.global.u32 	%r841, [%rd9+72];
	xor.b32  	%r1208, %r1208, %r841;
	ld.global.u32 	%r842, [%rd9+76];
	xor.b32  	%r1023, %r1023, %r842;
$L__BB1_87:
	and.b32  	%r844, %r813, 16;
	setp.eq.s32 	%p48, %r844, 0;
	@%p48 bra 	$L__BB1_89;
	ld.global.u32 	%r845, [%rd9+80];
	xor.b32  	%r1027, %r1027, %r845;
	ld.global.u32 	%r846, [%rd9+84];
	xor.b32  	%r1210, %r1210, %r846;
	ld.global.u32 	%r847, [%rd9+88];
	xor.b32  	%r1209, %r1209, %r847;
	ld.global.u32 	%r848, [%rd9+92];
	xor.b32  	%r1208, %r1208, %r848;
	ld.global.u32 	%r849, [%rd9+96];
	xor.b32  	%r1023, %r1023, %r849;
$L__BB1_89:
	and.b32  	%r851, %r813, 32;
	setp.eq.s32 	%p49, %r851, 0;
	@%p49 bra 	$L__BB1_91;
	ld.global.u32 	%r852, [%rd9+100];
	xor.b32  	%r1027, %r1027, %r852;
	ld.global.u32 	%r853, [%rd9+104];
	xor.b32  	%r1210, %r1210, %r853;
	ld.global.u32 	%r854, [%rd9+108];
	xor.b32  	%r1209, %r1209, %r854;
	ld.global.u32 	%r855, [%rd9+112];
	xor.b32  	%r1208, %r1208, %r855;
	ld.global.u32 	%r856, [%rd9+116];
	xor.b32  	%r1023, %r1023, %r856;
$L__BB1_91:
	and.b32  	%r858, %r813, 64;
	setp.eq.s32 	%p50, %r858, 0;
	@%p50 bra 	$L__BB1_93;
	ld.global.u32 	%r859, [%rd9+120];
	xor.b32  	%r1027, %r1027, %r859;
	ld.global.u32 	%r860, [%rd9+124];
	xor.b32  	%r1210, %r1210, %r860;
	ld.global.u32 	%r861, [%rd9+128];
	xor.b32  	%r1209, %r1209, %r861;
	ld.global.u32 	%r862, [%rd9+132];
	xor.b32  	%r1208, %r1208, %r862;
	ld.global.u32 	%r863, [%rd9+136];
	xor.b32  	%r1023, %r1023, %r863;
$L__BB1_93:
	and.b32  	%r865, %r813, 128;
	setp.eq.s32 	%p51, %r865, 0;
	@%p51 bra 	$L__BB1_95;
	ld.global.u32 	%r866, [%rd9+140];
	xor.b32  	%r1027, %r1027, %r866;
	ld.global.u32 	%r867, [%rd9+144];
	xor.b32  	%r1210, %r1210, %r867;
	ld.global.u32 	%r868, [%rd9+148];
	xor.b32  	%r1209, %r1209, %r868;
	ld.global.u32 	%r869, [%rd9+152];
	xor.b32  	%r1208, %r1208, %r869;
	ld.global.u32 	%r870, [%rd9+156];
	xor.b32  	%r1023, %r1023, %r870;
$L__BB1_95:
	and.b32  	%r872, %r813, 256;
	setp.eq.s32 	%p52, %r872, 0;
	@%p52 bra 	$L__BB1_97;
	ld.global.u32 	%r873, [%rd9+160];
	xor.b32  	%r1027, %r1027, %r873;
	ld.global.u32 	%r874, [%rd9+164];
	xor.b32  	%r1210, %r1210, %r874;
	ld.global.u32 	%r875, [%rd9+168];
	xor.b32  	%r1209, %r1209, %r875;
	ld.global.u32 	%r876, [%rd9+172];
	xor.b32  	%r1208, %r1208, %r876;
	ld.global.u32 	%r877, [%rd9+176];
	xor.b32  	%r1023, %r1023, %r877;
$L__BB1_97:
	and.b32  	%r879, %r813, 512;
	setp.eq.s32 	%p53, %r879, 0;
	@%p53 bra 	$L__BB1_99;
	ld.global.u32 	%r880, [%rd9+180];
	xor.b32  	%r1027, %r1027, %r880;
	ld.global.u32 	%r881, [%rd9+184];
	xor.b32  	%r1210, %r1210, %r881;
	ld.global.u32 	%r882, [%rd9+188];
	xor.b32  	%r1209, %r1209, %r882;
	ld.global.u32 	%r883, [%rd9+192];
	xor.b32  	%r1208, %r1208, %r883;
	ld.global.u32 	%r884, [%rd9+196];
	xor.b32  	%r1023, %r1023, %r884;
$L__BB1_99:
	and.b32  	%r886, %r813, 1024;
	setp.eq.s32 	%p54, %r886, 0;
	@%p54 bra 	$L__BB1_101;
	ld.global.u32 	%r887, [%rd9+200];
	xor.b32  	%r1027, %r1027, %r887;
	ld.global.u32 	%r888, [%rd9+204];
	xor.b32  	%r1210, %r1210, %r888;
	ld.global.u32 	%r889, [%rd9+208];
	xor.b32  	%r1209, %r1209, %r889;
	ld.global.u32 	%r890, [%rd9+212];
	xor.b32  	%r1208, %r1208, %r890;
	ld.global.u32 	%r891, [%rd9+216];
	xor.b32  	%r1023, %r1023, %r891;
$L__BB1_101:
	and.b32  	%r893, %r813, 2048;
	setp.eq.s32 	%p55, %r893, 0;
	@%p55 bra 	$L__BB1_103;
	ld.global.u32 	%r894, [%rd9+220];
	xor.b32  	%r1027, %r1027, %r894;
	ld.global.u32 	%r895, [%rd9+224];
	xor.b32  	%r1210, %r1210, %r895;
	ld.global.u32 	%r896, [%rd9+228];
	xor.b32  	%r1209, %r1209, %r896;
	ld.global.u32 	%r897, [%rd9+232];
	xor.b32  	%r1208, %r1208, %r897;
	ld.global.u32 	%r898, [%rd9+236];
	xor.b32  	%r1023, %r1023, %r898;
$L__BB1_103:
	and.b32  	%r900, %r813, 4096;
	setp.eq.s32 	%p56, %r900, 0;
	@%p56 bra 	$L__BB1_105;
	ld.global.u32 	%r901, [%rd9+240];
	xor.b32  	%r1027, %r1027, %r901;
	ld.global.u32 	%r902, [%rd9+244];
	xor.b32  	%r1210, %r1210, %r902;
	ld.global.u32 	%r903, [%rd9+248];
	xor.b32  	%r1209, %r1209, %r903;
	ld.global.u32 	%r904, [%rd9+252];
	xor.b32  	%r1208, %r1208, %r904;
	ld.global.u32 	%r905, [%rd9+256];
	xor.b32  	%r1023, %r1023, %r905;
$L__BB1_105:
	and.b32  	%r907, %r813, 8192;
	setp.eq.s32 	%p57, %r907, 0;
	@%p57 bra 	$L__BB1_107;
	ld.global.u32 	%r908, [%rd9+260];
	xor.b32  	%r1027, %r1027, %r908;
	ld.global.u32 	%r909, [%rd9+264];
	xor.b32  	%r1210, %r1210, %r909;
	ld.global.u32 	%r910, [%rd9+268];
	xor.b32  	%r1209, %r1209, %r910;
	ld.global.u32 	%r911, [%rd9+272];
	xor.b32  	%r1208, %r1208, %r911;
	ld.global.u32 	%r912, [%rd9+276];
	xor.b32  	%r1023, %r1023, %r912;
$L__BB1_107:
	and.b32  	%r914, %r813, 16384;
	setp.eq.s32 	%p58, %r914, 0;
	@%p58 bra 	$L__BB1_109;
	ld.global.u32 	%r915, [%rd9+280];
	xor.b32  	%r1027, %r1027, %r915;
	ld.global.u32 	%r916, [%rd9+284];
	xor.b32  	%r1210, %r1210, %r916;
	ld.global.u32 	%r917, [%rd9+288];
	xor.b32  	%r1209, %r1209, %r917;
	ld.global.u32 	%r918, [%rd9+292];
	xor.b32  	%r1208, %r1208, %r918;
	ld.global.u32 	%r919, [%rd9+296];
	xor.b32  	%r1023, %r1023, %r919;
$L__BB1_109:
	and.b32  	%r921, %r813, 32768;
	setp.eq.s32 	%p59, %r921, 0;
	@%p59 bra 	$L__BB1_111;
	ld.global.u32 	%r922, [%rd9+300];
	xor.b32  	%r1027, %r1027, %r922;
	ld.global.u32 	%r923, [%rd9+304];
	xor.b32  	%r1210, %r1210, %r923;
	ld.global.u32 	%r924, [%rd9+308];
	xor.b32  	%r1209, %r1209, %r924;
	ld.global.u32 	%r925, [%rd9+312];
	xor.b32  	%r1208, %r1208, %r925;
	ld.global.u32 	%r926, [%rd9+316];
	xor.b32  	%r1023, %r1023, %r926;
$L__BB1_111:
	add.s32 	%r1206, %r1206, 16;
	setp.ne.s32 	%p60, %r1206, 32;
	@%p60 bra 	$L__BB1_79;
	mad.lo.s32 	%r927, %r1200, -31, %r366;
	add.s32 	%r1200, %r927, 1;
	setp.ne.s32 	%p61, %r1200, 5;
	@%p61 bra 	$L__BB1_78;
	st.local.u32 	[%rd2+4], %r1027;
	st.local.v2.u32 	[%rd2+8], {%r1210, %r1209};
	st.local.v2.u32 	[%rd2+16], {%r1208, %r1023};
$L__BB1_114:
	shr.u64 	%rd49, %rd4, 2;
	add.s32 	%r1010, %r1010, 1;
	setp.gt.u64 	%p62, %rd4, 3;
	@%p62 bra 	$L__BB1_2;
$L__BB1_115:
	ld.param.u32 	%r1007, [_Z16ayarlaRaceKernelP6SporcuP6ParkuriPii_param_2];
	cvt.u32.u64 	%r928, %rd3;
	shr.u32 	%r929, %r1027, 2;
	xor.b32  	%r930, %r929, %r1027;
	shl.b32 	%r931, %r1023, 4;
	shl.b32 	%r932, %r930, 1;
	xor.b32  	%r933, %r932, %r931;
	xor.b32  	%r934, %r933, %r930;
	xor.b32  	%r935, %r934, %r1023;
	add.s32 	%r936, %r1, %r935;
	add.s32 	%r540, %r936, 362437;
	setp.ge.s32 	%p63, %r928, %r1007;
	@%p63 bra 	$L__BB1_189;
	ld.param.u64 	%rd47, [_Z16ayarlaRaceKernelP6SporcuP6ParkuriPii_param_1];
	ld.param.u64 	%rd46, [_Z16ayarlaRaceKernelP6SporcuP6ParkuriPii_param_0];
	cvt.rn.f32.u32 	%f1, %r540;
	fma.rn.f32 	%f2, %f1, 0f2F800000, 0f2F000000;
	cvt.f64.f32 	%fd2, %f2;
	fma.rn.f64 	%fd1, %fd2, 0d4014000000000000, 0d3FF0000000000000;
	cvta.to.global.u64 	%rd36, %rd46;
	shl.b64 	%rd37, %rd3, 6;
	add.s64 	%rd11, %rd36, %rd37;
	st.global.u64 	[%rd11+24], %rd47;
	st.global.f64 	[%rd11], %fd1;
	mov.b32 	%r937, 0;
	st.global.u32 	[%rd11+32], %r937;
	setp.lt.s32 	%p64, %r561, 1;
	@%p64 bra 	$L__BB1_187;
	and.b32  	%r541, %r561, 15;
	setp.lt.u32 	%p65, %r561, 16;
	mov.b32 	%r1293, 0;
	@%p65 bra 	$L__BB1_152;
	and.b32  	%r1293, %r561, 2147483632;
	ld.global.u32 	%r543, [%rd11+16];
	neg.s32 	%r1291, %r1293;
	add.s64 	%rd50, %rd1, 32;
$L__BB1_119:
	.pragma "nounroll";
	ld.global.u32 	%r939, [%rd50+-32];
	setp.ne.s32 	%p66, %r543, %r939;
	@%p66 bra 	$L__BB1_121;
	mov.b32 	%r940, 1;
	st.global.u32 	[%rd11+60], %r940;
$L__BB1_121:
	ld.global.u32 	%r941, [%rd50+-28];
	setp.ne.s32 	%p67, %r543, %r941;
	@%p67 bra 	$L__BB1_123;
	mov.b32 	%r942, 1;
	st.global.u32 	[%rd11+60], %r942;
$L__BB1_123:
	ld.global.u32 	%r943, [%rd50+-24];
	setp.ne.s32 	%p68, %r543, %r943;
	@%p68 bra 	$L__BB1_125;
	mov.b32 	%r944, 1;
	st.global.u32 	[%rd11+60], %r944;
$L__BB1_125:
	ld.global.u32 	%r945, [%rd50+-20];
	setp.ne.s32 	%p69, %r543, %r945;
	@%p69 bra 	$L__BB1_127;
	mov.b32 	%r946, 1;
	st.global.u32 	[%rd11+60], %r946;
$L__BB1_127:
	ld.global.u32 	%r947, [%rd50+-16];
	setp.ne.s32 	%p70, %r543, %r947;
	@%p70 bra 	$L__BB1_129;
	mov.b32 	%r948, 1;
	st.global.u32 	[%rd11+60], %r948;
$L__BB1_129:
	ld.global.u32 	%r949, [%rd50+-12];
	setp.ne.s32 	%p71, %r543, %r949;
	@%p71 bra 	$L__BB1_131;
	mov.b32 	%r950, 1;
	st.global.u32 	[%rd11+60], %r950;
$L__BB1_131:
	ld.global.u32 	%r951, [%rd50+-8];
	setp.ne.s32 	%p72, %r543, %r951;
	@%p72 bra 	$L__BB1_133;
	mov.b32 	%r952, 1;
	st.global.u32 	[%rd11+60], %r952;
$L__BB1_133:
	ld.global.u32 	%r953, [%rd50+-4];
	setp.ne.s32 	%p73, %r543, %r953;
	@%p73 bra 	$L__BB1_135;
	mov.b32 	%r954, 1;
	st.global.u32 	[%rd11+60], %r954;
$L__BB1_135:
	ld.global.u32 	%r955, [%rd50];
	setp.ne.s32 	%p74, %r543, %r955;
	@%p74 bra 	$L__BB1_137;
	mov.b32 	%r956, 1;
	st.global.u32 	[%rd11+60], %r956;
$L__BB1_137:
	ld.global.u32 	%r957, [%rd50+4];
	setp.ne.s32 	%p75, %r543, %r957;
	@%p75 bra 	$L__BB1_139;
	mov.b32 	%r958, 1;
	st.global.u32 	[%rd11+60], %r958;
$L__BB1_139:
	ld.global.u32 	%r959, [%rd50+8];
	setp.ne.s32 	%p76, %r543, %r959;
	@%p76 bra 	$L__BB1_141;
	mov.b32 	%r960, 1;
	st.global.u32 	[%rd11+60], %r960;
$L__BB1_141:
	ld.global.u32 	%r961, [%rd50+12];
	setp.ne.s32 	%p77, %r543, %r961;
	@%p77 bra 	$L__BB1_143;
	mov.b32 	%r962, 1;
	st.global.u32 	[%rd11+60], %r962;
$L__BB1_143:
	ld.global.u32 	%r963, [%rd50+16];
	setp.ne.s32 	%p78, %r543, %r963;
	@%p78 bra 	$L__BB1_145;
	mov.b32 	%r964, 1;
	st.global.u32 	[%rd11+60], %r964;
$L__BB1_145:
	ld.global.u32 	%r965, [%rd50+20];
	setp.ne.s32 	%p79, %r543, %r965;
	@%p79 bra 	$L__BB1_147;
	mov.b32 	%r966, 1;
	st.global.u32 	[%rd11+60], %r966;
$L__BB1_147:
	ld.global.u32 	%r967, [%rd50+24];
	setp.ne.s32 	%p80, %r543, %r967;
	@%p80 bra 	$L__BB1_149;
	mov.b32 	%r968, 1;
	st.global.u32 	[%rd11+60], %r968;
$L__BB1_149:
	ld.global.u32 	%r969, [%rd50+28];
	setp.ne.s32 	%p81, %r543, %r969;
	@%p81 bra 	$L__BB1_151;
	mov.b32 	%r970, 1;
	st.global.u32 	[%rd11+60], %r970;
$L__BB1_151:
	add.s32 	%r1291, %r1291, 16;
	add.s64 	%rd50, %rd50, 64;
	setp.ne.s32 	%p82, %r1291, 0;
	@%p82 bra 	$L__BB1_119;
$L__BB1_152:
	setp.eq.s32 	%p83, %r541, 0;
	@%p83 bra 	$L__BB1_187;
	and.b32  	%r548, %r561, 7;
	setp.lt.u32 	%p84, %r541, 8;
	@%p84 bra 	$L__BB1_171;
	ld.global.u32 	%r549, [%rd11+16];
	mul.wide.u32 	%rd38, %r1293, 4;
	add.s64 	%rd15, %rd1, %rd38;
	ld.global.u32 	%r971, [%rd15];
	setp.ne.s32 	%p85, %r549, %r971;
	@%p85 bra 	$L__BB1_156;
	mov.b32 	%r972, 1;
	st.global.u32 	[%rd11+60], %r972;
$L__BB1_156:
	ld.global.u32 	%r973, [%rd15+4];
	setp.ne.s32 	%p86, %r549, %r973;
	@%p86 bra 	$L__BB1_158;
	mov.b32 	%r974, 1;
	st.global.u32 	[%rd11+60], %r974;
$L__BB1_158:
	ld.global.u32 	%r975, [%rd15+8];
	setp.ne.s32 	%p87, %r549, %r975;
	@%p87 bra 	$L__BB1_160;
	mov.b32 	%r976, 1;
	st.global.u32 	[%rd11+60], %r976;
$L__BB1_160:
	ld.global.u32 	%r977, [%rd15+12];
	setp.ne.s32 	%p88, %r549, %r977;
	@%p88 bra 	$L__BB1_162;
	mov.b32 	%r978, 1;
	st.global.u32 	[%rd11+60], %r978;
$L__BB1_162:
	ld.global.u32 	%r979, [%rd15+16];
	setp.ne.s32 	%p89, %r549, %r979;
	@%p89 bra 	$L__BB1_164;
	mov.b32 	%r980, 1;
	st.global.u32 	[%rd11+60], %r980;
$L__BB1_164:
	ld.global.u32 	%r981, [%rd15+20];
	setp.ne.s32 	%p90, %r549, %r981;
	@%p90 bra 	$L__BB1_166;
	mov.b32 	%r982, 1;
	st.global.u32 	[%rd11+60], %r982;
$L__BB1_166:
	ld.global.u32 	%r983, [%rd15+24];
	setp.ne.s32 	%p91, %r549, %r983;
	@%p91 bra 	$L__BB1_168;
	mov.b32 	%r984, 1;
	st.global.u32 	[%rd11+60], %r984;
$L__BB1_168:
	ld.global.u32 	%r985, [%rd15+28];
	setp.ne.s32 	%p92, %r549, %r985;
	@%p92 bra 	$L__BB1_170;
	mov.b32 	%r986, 1;
	st.global.u32 	[%rd11+60], %r986;
$L__BB1_170:
	add.s32 	%r1293, %r1293, 8;
$L__BB1_171:
	setp.eq.s32 	%p93, %r548, 0;
	@%p93 bra 	$L__BB1_187;
	and.b32  	%r552, %r561, 3;
	setp.lt.u32 	%p94, %r548, 4;
	@%p94 bra 	$L__BB1_182;
	ld.global.u32 	%r553, [%rd11+16];
	mul.wide.u32 	%rd39, %r1293, 4;
	add.s64 	%rd16, %rd1, %rd39;
	ld.global.u32 	%r987, [%rd16];
	setp.ne.s32 	%p95, %r553, %r987;
	@%p95 bra 	$L__BB1_175;
	mov.b32 	%r988, 1;
	st.global.u32 	[%rd11+60], %r988;
$L__BB1_175:
	ld.global.u32 	%r989, [%rd16+4];
	setp.ne.s32 	%p96, %r553, %r989;
	@%p96 bra 	$L__BB1_177;
	mov.b32 	%r990, 1;
	st.global.u32 	[%rd11+60], %r990;
$L__BB1_177:
	ld.global.u32 	%r991, [%rd16+8];
	setp.ne.s32 	%p97, %r553, %r991;
	@%p97 bra 	$L__BB1_179;
	mov.b32 	%r992, 1;
	st.global.u32 	[%rd11+60], %r992;
$L__BB1_179:
	ld.global.u32 	%r993, [%rd16+12];
	setp.ne.s32 	%p98, %r553, %r993;
	@%p98 bra 	$L__BB1_181;
	mov.b32 	%r994, 1;
	st.global.u32 	[%rd11+60], %r994;
$L__BB1_181:
	add.s32 	%r1293, %r1293, 4;
$L__BB1_182:
	setp.eq.s32 	%p99, %r552, 0;
	@%p99 bra 	$L__BB1_187;
	ld.global.u32 	%r556, [%rd11+16];
	mul.wide.u32 	%rd40, %r1293, 4;
	add.s64 	%rd51, %rd1, %rd40;
	neg.s32 	%r1295, %r552;
$L__BB1_184:
	.pragma "nounroll";
	ld.global.u32 	%r995, [%rd51];
	setp.ne.s32 	%p100, %r556, %r995;
	@%p100 bra 	$L__BB1_186;
	mov.b32 	%r996, 1;
	st.global.u32 	[%rd11+60], %r996;
$L__BB1_186:
	add.s64 	%rd51, %rd51, 4;
	add.s32 	%r1295, %r1295, 1;
	setp.ne.s32 	%p101, %r1295, 0;
	@%p101 bra 	$L__BB1_184;
$L__BB1_187:
	ld.global.u32 	%r997, [%rd11+60];
	setp.eq.s32 	%p102, %r997, 0;
	@%p102 bra 	$L__BB1_189;
	ld.param.u64 	%rd48, [_Z16ayarlaRaceKernelP6SporcuP6ParkuriPii_param_1];
	add.u64 	%rd41, %SP, 0;
	add.u64 	%rd42, %SPL, 0;
	ld.global.v2.u32 	{%r998, %r999}, [%rd11+16];
	cvta.to.global.u64 	%rd43, %rd48;
	ld.global.f64 	%fd3, [%rd43+8];
	mul.f64 	%fd4, %fd3, %fd1;
	ld.global.u32 	%r1000, [%rd11+56];
	ld.global.u32 	%r1001, [%rd11+36];
	sub.s32 	%r1002, %r1000, %r1001;
	ld.global.f64 	%fd5, [%rd11+8];
	ld.global.u32 	%r1003, [%rd11+52];
	st.local.v2.u32 	[%rd42], {%r999, %r998};
	st.local.f64 	[%rd42+8], %fd4;
	st.local.u32 	[%rd42+16], %r1002;
	st.local.f64 	[%rd42+24], %fd5;
	mov.b32 	%r1004, 0;
	st.local.v2.u32 	[%rd42+32], {%r1004, %r1003};
	mov.u64 	%rd44, $str$4;
	cvta.global.u64 	%rd45, %rd44;
	{ // callseq 6, 0
	.param .b64 param0;
	st.param.b64 	[param0], %rd45;
	.param .b64 param1;
	st.param.b64 	[param1], %rd41;
	.param .b32 retval0;
	call.uni (retval0), 
	vprintf, 
	(
	param0, 
	param1
	);
	ld.param.b32 	%r1005, [retval0];
	} // callseq 6
$L__BB1_189:
	ret;

}


// ===== COMPILED SASS (sm_100) =====

	.target	sm_100

	.elftype	@"ET_EXEC"


//--------------------- .note.nv.tkinfo           --------------------------
	.section	.note.nv.tkinfo,"",@"SHT_NOTE"
	.sectionflags	@"SHF_NOTE_NV_TKINFO"
	.tkinfo
        /*0018*/ 	.word	0x00000002
        /*0030*/ 	.string	""
        /*0030*/ 	.string	"ptxas"
        /*0030*/ 	.string	"Cuda compilation tools, release 13.0, V13.0.88"
        /*0030*/ 	.string	"Build cuda_13.0.r13.0/compiler.36424714_0"
        /*0030*/ 	.string	"-arch sm_100 -m 64 "



//--------------------- .note.nv.cuinfo           --------------------------
	.section	.note.nv.cuinfo,"",@"SHT_NOTE"
	.sectionflags	@"SHF_NOTE_NV_CUINFO"
        /*0018*/ 	.short	0x0002
        /*001a*/ 	.short	0x0064
        /*001c*/ 	.short	0x0082
	.zero		2


//--------------------- .nv.info                  --------------------------
	.section	.nv.info,"",@"SHT_CUDA_INFO"
	.align	4


	//----- nvinfo : EIATTR_REGCOUNT
	.align		4
        /*0000*/ 	.byte	0x04, 0x2f
        /*0002*/ 	.short	(.L_15 - .L_14)
	.align		4
.L_14:
        /*0004*/ 	.word	index@(_Z18simulateRaceKernelP6SporcuidPi)
        /*0008*/ 	.word	0x0000001c


	//----- nvinfo : EIATTR_FRAME_SIZE
	.align		4
.L_15:
        /*000c*/ 	.byte	0x04, 0x11
        /*000e*/ 	.short	(.L_17 - .L_16)
	.align		4
.L_16:
        /*0010*/ 	.word	index@(_Z18simulateRaceKernelP6SporcuidPi)
        /*0014*/ 	.word	0x00000050


	//----- nvinfo : EIATTR_REGCOUNT
	.align		4
.L_17:
        /*0018*/ 	.byte	0x04, 0x2f
        /*001a*/ 	.short	(.L_19 - .L_18)
	.align		4
.L_18:
        /*001c*/ 	.word	index@(_Z16ayarlaRaceKernelP6SporcuP6ParkuriPii)
        /*0020*/ 	.word	0x0000001f


	//----- nvinfo : EIATTR_FRAME_SIZE
	.align		4
.L_19:
        /*0024*/ 	.byte	0x04, 0x11
        /*0026*/ 	.short	(.L_21 - .L_20)
	.align		4
.L_20:
        /*0028*/ 	.word	index@(_Z16ayarlaRaceKernelP6SporcuP6ParkuriPii)
        /*002c*/ 	.word	0x00000058


	//----- nvinfo : EIATTR_MIN_STACK_SIZE
	.align		4
.L_21:
        /*0030*/ 	.byte	0x04, 0x12
        /*0032*/ 	.short	(.L_23 - .L_22)
	.align		4
.L_22:
        /*0034*/ 	.word	index@(_Z16ayarlaRaceKernelP6SporcuP6ParkuriPii)
        /*0038*/ 	.word	0x00000058


	//----- nvinfo : EIATTR_MIN_STACK_SIZE
	.align		4
.L_23:
        /*003c*/ 	.byte	0x04, 0x12
        /*003e*/ 	.short	(.L_25 - .L_24)
	.align		4
.L_24:
        /*0040*/ 	.word	index@(_Z18simulateRaceKernelP6SporcuidPi)
        /*0044*/ 	.word	0x00000050
.L_25:


//--------------------- .nv.compat                --------------------------
	.section	.nv.compat,"",@"SHT_CUDA_COMPAT_INFO"
	.align	4
        /*0000*/ 	.byte	0x02, 0x09, 0x00, 0x00, 0x02, 0x02, 0x01, 0x00, 0x02, 0x05, 0x05, 0x00, 0x03, 0x07, 0x01, 0x01
        /*0010*/ 	.byte	0x02, 0x03, 0x00, 0x00, 0x02, 0x06, 0x01, 0x00, 0x04, 0x0b, 0x08, 0x00, 0x01, 0x00, 0x00, 0x00
        /*0020*/ 	.byte	0x00, 0x00, 0x00, 0x00


//--------------------- .nv.info._Z16ayarlaRaceKernelP6SporcuP6ParkuriPii --------------------------
	.section	.nv.info._Z16ayarlaRaceKernelP6SporcuP6ParkuriPii,"",@"SHT_CUDA_INFO"
	.sectionflags	@""
	.align	4


	//----- nvinfo : EIATTR_CUDA_API_VERSION
	.align		4
        /*0000*/ 	.byte	0x04, 0x37
        /*0002*/ 	.short	(.L_27 - .L_26)
.L_26:
        /*0004*/ 	.word	0x00000082


	//----- nvinfo : EIATTR_KPARAM_INFO
	.align		4
.L_27:
        /*0008*/ 	.byte	0x04, 0x17
        /*000a*/ 	.short	(.L_29 - .L_28)
.L_28:
        /*000c*/ 	.word	0x00000000
        /*0010*/ 	.short	0x0004
        /*0012*/ 	.short	0x0020
        /*0014*/ 	.byte	0x00, 0xf0, 0x11, 0x00


	//----- nvinfo : EIATTR_KPARAM_INFO
	.align		4
.L_29:
        /*0018*/ 	.byte	0x04, 0x17
        /*001a*/ 	.short	(.L_31 - .L_30)
.L_30:
        /*001c*/ 	.word	0x00000000
        /*0020*/ 	.short	0x0003
        /*0022*/ 	.short	0x0018
        /*0024*/ 	.byte	0x00, 0xf5, 0x21, 0x00


	//----- nvinfo : EIATTR_KPARAM_INFO
	.align		4
.L_31:
        /*0028*/ 	.byte	0x04, 0x17
        /*002a*/ 	.short	(.L_33 - .L_32)
.L_32:
        /*002c*/ 	.word	0x00000000
        /*0030*/ 	.short	0x0002
        /*0032*/ 	.short	0x0010
        /*0034*/ 	.byte	0x00, 0xf0, 0x11, 0x00


	//----- nvinfo : EIATTR_KPARAM_INFO
	.align		4
.L_33:
        /*0038*/ 	.byte	0x04, 0x17
        /*003a*/ 	.short	(.L_35 - .L_34)
.L_34:
        /*003c*/ 	.word	0x00000000
        /*0040*/ 	.short	0x0001
        /*0042*/ 	.short	0x0008
        /*0044*/ 	.byte	0x00, 0xf5, 0x21, 0x00


	//----- nvinfo : EIATTR_KPARAM_INFO
	.align		4
.L_35:
        /*0048*/ 	.byte	0x04, 0x17
        /*004a*/ 	.short	(.L_37 - .L_36)
.L_36:
        /*004c*/ 	.word	0x00000000
        /*0050*/ 	.short	0x0000
        /*0052*/ 	.short	0x0000
        /*0054*/ 	.byte	0x00, 0xf5, 0x21, 0x00


	//----- nvinfo : EIATTR_SPARSE_MMA_MASK
	.align		4
.L_37:
        /*0058*/ 	.byte	0x03, 0x50
        /*005a*/ 	.short	0x0000


	//----- nvinfo : EIATTR_MAXREG_COUNT
	.align		4
        /*005c*/ 	.byte	0x03, 0x1b
        /*005e*/ 	.short	0x00ff


	//----- nvinfo : EIATTR_EXTERNS
	.align		4
        /*0060*/ 	.byte	0x04, 0x0f
        /*0062*/ 	.short	(.L_39 - .L_38)


	//   ....[0]....
	.align		4
.L_38:
        /*0064*/ 	.word	index@(vprintf)


	//----- nvinfo : EIATTR_MERCURY_ISA_VERSION
	.align		4
.L_39:
        /*0068*/ 	.byte	0x03, 0x5f
        /*006a*/ 	.short	0x0101


	//----- nvinfo : EIATTR_VRC_CTA_INIT_COUNT
	.align		4
        /*006c*/ 	.byte	0x02, 0x4a
	.zero		1
	.zero		1


	//----- nvinfo : EIATTR_SYSCALL_OFFSETS
	.align		4
        /*0070*/ 	.byte	0x04, 0x46
        /*0072*/ 	.short	(.L_41 - .L_40)


	//   ....[0]....
.L_40:
        /*0074*/ 	.word	0x00003490


	//----- nvinfo : EIATTR_EXIT_INSTR_OFFSETS
	.align		4
.L_41:
        /*0078*/ 	.byte	0x04, 0x1c
        /*007a*/ 	.short	(.L_43 - .L_42)


	//   ....[0]....
.L_42:
        /*007c*/ 	.word	0x00002740


	//   ....[1]....
        /*0080*/ 	.word	0x00003310


	//   ....[2]....
        /*0084*/ 	.word	0x000034a0


	//----- nvinfo : EIATTR_CRS_STACK_SIZE
	.align		4
.L_43:
        /*0088*/ 	.byte	0x04, 0x1e
        /*008a*/ 	.short	(.L_45 - .L_44)
.L_44:
        /*008c*/ 	.word	0x00000000


	//----- nvinfo : EIATTR_CBANK_PARAM_SIZE
	.align		4
.L_45:
        /*0090*/ 	.byte	0x03, 0x19
        /*0092*/ 	.short	0x0024


	//----- nvinfo : EIATTR_PARAM_CBANK
	.align		4
        /*0094*/ 	.byte	0x04, 0x0a
        /*0096*/ 	.short	(.L_47 - .L_46)
	.align		4
.L_46:
        /*0098*/ 	.word	index@(.nv.constant0._Z16ayarlaRaceKernelP6SporcuP6ParkuriPii)
        /*009c*/ 	.short	0x0380
        /*009e*/ 	.short	0x0024


	//----- nvinfo : EIATTR_SW_WAR
	.align		4
.L_47:
        /*00a0*/ 	.byte	0x04, 0x36
        /*00a2*/ 	.short	(.L_49 - .L_48)
.L_48:
        /*00a4*/ 	.word	0x00000008
.L_49:


//--------------------- .nv.info._Z18simulateRaceKernelP6SporcuidPi --------------------------
	.section	.nv.info._Z18simulateRaceKernelP6SporcuidPi,"",@"SHT_CUDA_INFO"
	.sectionflags	@""
	.align	4


	//----- nvinfo : EIATTR_CUDA_API_VERSION
	.align		4
        /*0000*/ 	.byte	0x04, 0x37
        /*0002*/ 	.short	(.L_51 - .L_50)
.L_50:
        /*0004*/ 	.word	0x00000082


	//----- nvinfo : EIATTR_KPARAM_INFO
	.align		4
.L_51:
        /*0008*/ 	.byte	0x04, 0x17
        /*000a*/ 	.short	(.L_53 - .L_52)
.L_52:
        /*000c*/ 	.word	0x00000000
        /*0010*/ 	.short	0x0003
        /*0012*/ 	.short	0x0018
        /*0014*/ 	.byte	0x00, 0xf5, 0x21, 0x00


	//----- nvinfo : EIATTR_KPARAM_INFO
	.align		4
.L_53:
        /*0018*/ 	.byte	0x04, 0x17
        /*001a*/ 	.short	(.L_55 - .L_54)
.L_54:
        /*001c*/ 	.word	0x00000000
        /*0020*/ 	.short	0x0002
        /*0022*/ 	.short	0x0010
        /*0024*/ 	.byte	0x00, 0xf0, 0x21, 0x00


	//----- nvinfo : EIATTR_KPARAM_INFO
	.align		4
.L_55:
        /*0028*/ 	.byte	0x04, 0x17
        /*002a*/ 	.short	(.L_57 - .L_56)
.L_56:
        /*002c*/ 	.word	0x00000000
        /*0030*/ 	.short	0x0001
        /*0032*/ 	.short	0x0008
        /*0034*/ 	.byte	0x00, 0xf0, 0x11, 0x00


	//----- nvinfo : EIATTR_KPARAM_INFO
	.align		4
.L_57:
        /*0038*/ 	.byte	0x04, 0x17
        /*003a*/ 	.short	(.L_59 - .L_58)
.L_58:
        /*003c*/ 	.word	0x00000000
        /*0040*/ 	.short	0x0000
        /*0042*/ 	.short	0x0000
        /*0044*/ 	.byte	0x00, 0xf5, 0x21, 0x00


	//----- nvinfo : EIATTR_SPARSE_MMA_MASK
	.align		4
.L_59:
        /*0048*/ 	.byte	0x03, 0x50
        /*004a*/ 	.short	0x0000


	//----- nvinfo : EIATTR_MAXREG_COUNT
	.align		4
        /*004c*/ 	.byte	0x03, 0x1b
        /*004e*/ 	.short	0x00ff


	//----- nvinfo : EIATTR_EXTERNS
	.align		4
        /*0050*/ 	.byte	0x04, 0x0f
        /*0052*/ 	.short	(.L_61 - .L_60)


	//   ....[0]....
	.align		4
.L_60:
        /*0054*/ 	.word	index@(vprintf)


	//----- nvinfo : EIATTR_MERCURY_ISA_VERSION
	.align		4
.L_61:
        /*0058*/ 	.byte	0x03, 0x5f
        /*005a*/ 	.short	0x0101


	//----- nvinfo : EIATTR_VRC_CTA_INIT_COUNT
	.align		4
        /*005c*/ 	.byte	0x02, 0x4a
	.zero		1
	.zero		1


	//----- nvinfo : EIATTR_SYSCALL_OFFSETS
	.align		4
        /*0060*/ 	.byte	0x04, 0x46
        /*0062*/ 	.short	(.L_63 - .L_62)


	//   ....[0]....
.L_62:
        /*0064*/ 	.word	0x000003e0


	//   ....[1]....
        /*0068*/ 	.word	0x00000530


	//   ....[2]....
        /*006c*/ 	.word	0x00000620


	//   ....[3]....
        /*0070*/ 	.word	0x000007e0


	//   ....[4]....
        /*0074*/ 	.word	0x00000970


	//   ....[5]....
        /*0078*/ 	.word	0x00000a50


	//----- nvinfo : EIATTR_EXIT_INSTR_OFFSETS
	.align		4
.L_63:
        /*007c*/ 	.byte	0x04, 0x1c
        /*007e*/ 	.short	(.L_65 - .L_64)


	//   ....[0]....
.L_64:
        /*0080*/ 	.word	0x000000c0


	//   ....[1]....
        /*0084*/ 	.word	0x00000340


	//   ....[2]....
        /*0088*/ 	.word	0x000003f0


	//   ....[3]....
        /*008c*/ 	.word	0x00000420


	//   ....[4]....
        /*0090*/ 	.word	0x00000660


	//   ....[5]....
        /*0094*/ 	.word	0x000006a0


	//   ....[6]....
        /*0098*/ 	.word	0x000007f0


	//   ....[7]....
        /*009c*/ 	.word	0x000008d0


	//   ....[8]....
        /*00a0*/ 	.word	0x00000980


	//   ....[9]....
        /*00a4*/ 	.word	0x000009b0


	//   ....[10]....
        /*00a8*/ 	.word	0x00000a60


	//----- nvinfo : EIATTR_CRS_STACK_SIZE
	.align		4
.L_65:
        /*00ac*/ 	.byte	0x04, 0x1e
        /*00ae*/ 	.short	(.L_67 - .L_66)
.L_66:
        /*00b0*/ 	.word	0x00000000


	//----- nvinfo : EIATTR_CBANK_PARAM_SIZE
	.align		4
.L_67:
        /*00b4*/ 	.byte	0x03, 0x19
        /*00b6*/ 	.short	0x0020


	//----- nvinfo : EIATTR_PARAM_CBANK
	.align		4
        /*00b8*/ 	.byte	0x04, 0x0a
        /*00ba*/ 	.short	(.L_69 - .L_68)
	.align		4
.L_68:
        /*00bc*/ 	.word	index@(.nv.constant0._Z18simulateRaceKernelP6SporcuidPi)
        /*00c0*/ 	.short	0x0380
        /*00c2*/ 	.short	0x0020


	//----- nvinfo : EIATTR_SW_WAR
	.align		4
.L_69:
        /*00c4*/ 	.byte	0x04, 0x36
        /*00c6*/ 	.short	(.L_71 - .L_70)
.L_70:
        /*00c8*/ 	.word	0x00000008
.L_71:


//--------------------- .nv.callgraph             --------------------------
	.section	.nv.callgraph,"",@"SHT_CUDA_CALLGRAPH"
	.align	4
	.sectionentsize	8
	.align		4
        /*0000*/ 	.word	0x00000000
	.align		4
        /*0004*/ 	.word	0xffffffff
	.align		4
        /*0008*/ 	.word	index@(_Z16ayarlaRaceKernelP6SporcuP6ParkuriPii)
	.align		4
        /*000c*/ 	.word	index@(vprintf)
	.align		4
        /*0010*/ 	.word	index@(_Z18simulateRaceKernelP6SporcuidPi)
	.align		4
        /*0014*/ 	.word	index@(vprintf)
	.align		4
        /*0018*/ 	.word	0x00000000
	.align		4
        /*001c*/ 	.word	0xfffffffe
	.align		4
        /*0020*/ 	.word	0x00000000
	.align		4
        /*0024*/ 	.word	0xfffffffd
	.align		4
        /*0028*/ 	.word	0x00000000
	.align		4
        /*002c*/ 	.word	0xfffffffc


//--------------------- .nv.constant4             --------------------------
	.section	.nv.constant4,"a",@progbits
	.align	8
	.align		8
.nv.constant4:
        /*0000*/ 	.dword	vprintf
	.align		8
        /*0008*/ 	.dword	precalc_xorwow_matrix
	.align		8
        /*0010*/ 	.dword	precalc_xorwow_offset_matrix
	.align		8
        /*0018*/ 	.dword	mrg32k3aM1
	.align		8
        /*0020*/ 	.dword	mrg32k3aM2
	.align		8
        /*0028*/ 	.dword	mrg32k3aM1SubSeq
	.align		8
        /*0030*/ 	.dword	mrg32k3aM2SubSeq
	.align		8
        /*0038*/ 	.dword	mrg32k3aM1Seq
	.align		8
        /*0040*/ 	.dword	mrg32k3aM2Seq
	.align		8
        /*0048*/ 	.dword	$str
	.align		8
        /*0050*/ 	.dword	$str$1
	.align		8
        /*0058*/ 	.dword	$str$2
	.align		8
        /*0060*/ 	.dword	$str$3
	.align		8
        /*0068*/ 	.dword	$str$4


//--------------------- .nv.constant3             --------------------------
	.section	.nv.constant3,"a",@progbits
	.align	8
.nv.constant3:
	.type		__cr_lgamma_table,@object
	.size		__cr_lgamma_table,(.L_8 - __cr_lgamma_table)
__cr_lgamma_table:
        /*0000*/ 	.byte	0x00, 0x00, 0x00, 0x00, 0x00, 0x00, 0x00, 0x00, 0x00, 0x00, 0x00, 0x00, 0x00, 0x00, 0x00, 0x00
        /*0010*/ 	.byte	0xef, 0x39, 0xfa, 0xfe, 0x42, 0x2e, 0xe6, 0x3f, 0x02, 0x20, 0x2a, 0xfa, 0x0b, 0xab, 0xfc, 0x3f
        /*0020*/ 	.byte	0xf9, 0x2c, 0x92, 0x7c, 0xa7, 0x6c, 0x09, 0x40, 0xc9, 0x79, 0x44, 0x3c, 0x64, 0x26, 0x13, 0x40
        /*0030*/ 	.byte	0xca, 0x01, 0xcf, 0x3a, 0x27, 0x51, 0x1a, 0x40, 0x30, 0xcc, 0x2d, 0xf3, 0xe1, 0x0c, 0x21, 0x40
        /*0040*/ 	.byte	0x0d, 0xb7, 0xfc, 0x82, 0x8e, 0x35, 0x25, 0x40
.L_8:


//--------------------- .text._Z16ayarlaRaceKernelP6SporcuP6ParkuriPii --------------------------
	.section	.text._Z16ayarlaRaceKernelP6SporcuP6ParkuriPii,"ax",@progbits
	.align	128
        .global         _Z16ayarlaRaceKernelP6SporcuP6ParkuriPii
        .type           _Z16ayarlaRaceKernelP6SporcuP6ParkuriPii,@function
        .size           _Z16ayarlaRaceKernelP6SporcuP6ParkuriPii,(.L_x_30 - _Z16ayarlaRaceKernelP6SporcuP6ParkuriPii)
        .other          _Z16ayarlaRaceKernelP6SporcuP6ParkuriPii,@"STO_CUDA_ENTRY STV_DEFAULT"
_Z16ayarlaRaceKernelP6SporcuP6ParkuriPii:
.text._Z16ayarlaRaceKernelP6SporcuP6ParkuriPii:
[----:B------:R-:W0:Y:S01]  /*0000*/  LDC R1, c[0x0][0x37c] ;  /* 0x0000df00ff017b82 */ /* 0x000e220000000800 */
[----:B------:R-:W1:Y:S01]  /*0010*/  S2R R12, SR_TID.X ;  /* 0x00000000000c7919 */ /* 0x000e620000002100 */
[----:B------:R-:W2:Y:S06]  /*0020*/  LDCU UR5, c[0x0][0x2fc] ;  /* 0x00005f80ff0577ac */ /* 0x000eac0008000800 */
[----:B------:R-:W1:Y:S01]  /*0030*/  S2UR UR6, SR_CTAID.X ;  /* 0x00000000000679c3 */ /* 0x000e620000002500 */
[----:B0-----:R-:W-:Y:S01]  /*0040*/  VIADD R1, R1, 0xffffffa8 ;  /* 0xffffffa801017836 */ /* 0x001fe20000000000 */
[----:B------:R-:W0:Y:S01]  /*0050*/  LDCU UR4, c[0x0][0x2f8] ;  /* 0x00005f00ff0477ac */ /* 0x000e220008000800 */
[----:B------:R-:W3:Y:S05]  /*0060*/  LDCU.64 UR10, c[0x0][0x358] ;  /* 0x00006b00ff0a77ac */ /* 0x000eea0008000a00 */
[----:B------:R-:W1:Y:S01]  /*0070*/  LDC R3, c[0x0][0x360] ;  /* 0x0000d800ff037b82 */ /* 0x000e620000000800 */
[----:B0-----:R-:W-:-:S05]  /*0080*/  IADD3 R6, P0, PT, R1, UR4, RZ ;  /* 0x0000000401067c10 */ /* 0x001fca000ff1e0ff */
[----:B--2---:R-:W-:Y:S02]  /*0090*/  IMAD.X R7, RZ, RZ, UR5, P0 ;  /* 0x00000005ff077e24 */ /* 0x004fe400080e06ff */
[----:B-1----:R-:W-:Y:S01]  /*00a0*/  IMAD R12, R3, UR6, R12 ;  /* 0x00000006030c7c24 */ /* 0x002fe2000f8e020c */
[----:B------:R-:W-:-:S06]  /*00b0*/  CS2R R2, SR_CLOCKLO ;  /* 0x0000000000027805 */ /* 0x000fcc0000015000 */
[----:B------:R-:W-:Y:S01]  /*00c0*/  LOP3.LUT R0, R3, 0xf7dcefdd, RZ, 0x3c, !PT ;  /* 0xf7dcefdd03007812 */ /* 0x000fe200078e3cff */
[----:B------:R-:W-:Y:S01]  /*00d0*/  BSSY.RECONVERGENT B0, `(.L_x_0) ;  /* 0x000025d000007945 */ /* 0x000fe20003800200 */
[----:B------:R-:W-:Y:S02]  /*00e0*/  LOP3.LUT R2, R2, 0xaad26b49, RZ, 0x3c, !PT ;  /* 0xaad26b4902027812 */ /* 0x000fe400078e3cff */
[----:B------:R-:W-:Y:S01]  /*00f0*/  ISETP.NE.AND P0, PT, R12, RZ, PT ;  /* 0x000000ff0c00720c */ /* 0x000fe20003f05270 */
[----:B------:R-:W-:Y:S02]  /*0100*/  IMAD R0, R0, -0x658354e5, RZ ;  /* 0x9a7cab1b00007824 */ /* 0x000fe400078e02ff */
[----:B------:R-:W-:Y:S02]  /*0110*/  IMAD R3, R2, 0x4182bed5, RZ ;  /* 0x4182bed502037824 */ /* 0x000fe400078e02ff */
[C---:B------:R-:W-:Y:S01]  /*0120*/  VIADD R9, R0.reuse, 0x1f123bb5 ;  /* 0x1f123bb500097836 */ /* 0x040fe20000000000 */
[----:B------:R-:W-:Y:S01]  /*0130*/  LOP3.LUT R4, R0, 0x5491333, RZ, 0x3c, !PT ;  /* 0x0549133300047812 */ /* 0x000fe200078e3cff */
[C---:B------:R-:W-:Y:S01]  /*0140*/  VIADD R5, R3.reuse, 0x583f19 ;  /* 0x00583f1903057836 */ /* 0x040fe20000000000 */
[----:B------:R-:W-:-:S02]  /*0150*/  IADD3 R2, PT, PT, R3, 0x64f0c9, R0 ;  /* 0x0064f0c903027810 */ /* 0x000fc40007ffe000 */
[C---:B------:R-:W-:Y:S01]  /*0160*/  LOP3.LUT R8, R3.reuse, 0x159a55e5, RZ, 0x3c, !PT ;  /* 0x159a55e503087812 */ /* 0x040fe200078e3cff */
[----:B------:R-:W-:Y:S01]  /*0170*/  VIADD R3, R3, 0x75bcd15 ;  /* 0x075bcd1503037836 */ /* 0x000fe20000000000 */
[----:B------:R0:W-:Y:S01]  /*0180*/  STL.64 [R1+0x38], R4 ;  /* 0x0000380401007387 */ /* 0x0001e20000100a00 */
[----:B------:R-:W-:-:S03]  /*0190*/  SHF.R.S32.HI R0, RZ, 0x1f, R12 ;  /* 0x0000001fff007819 */ /* 0x000fc6000001140c */
[----:B------:R0:W-:Y:S04]  /*01a0*/  STL.64 [R1+0x30], R8 ;  /* 0x0000300801007387 */ /* 0x0001e80000100a00 */
[----:B------:R0:W-:Y:S01]  /*01b0*/  STL.64 [R1+0x28], R2 ;  /* 0x0000280201007387 */ /* 0x0001e20000100a00 */
[----:B---3--:R-:W-:Y:S05]  /*01c0*/  @!P0 BRA `(.L_x_1) ;  /* 0x0000002400348947 */ /* 0x008fea0003800000 */
[----:B------:R-:W-:Y:S02]  /*01d0*/  IMAD.MOV.U32 R15, RZ, RZ, R0 ;  /* 0x000000ffff0f7224 */ /* 0x000fe400078e0000 */
[----:B------:R-:W-:Y:S02]  /*01e0*/  VIADD R14, R1, 0x28 ;  /* 0x00000028010e7836 */ /* 0x000fe40000000000 */
[----:B------:R-:W-:Y:S02]  /*01f0*/  IMAD.MOV.U32 R13, RZ, RZ, RZ ;  /* 0x000000ffff0d7224 */ /* 0x000fe400078e00ff */
[----:B------:R-:W-:-:S07]  /*0200*/  IMAD.MOV.U32 R0, RZ, RZ, R12 ;  /* 0x000000ffff007224 */ /* 0x000fce00078e000c */
.L_x_10:
[----:B------:R-:W-:Y:S01]  /*0210*/  LOP3.LUT R21, R0, 0x3, RZ, 0xc0, !PT ;  /* 0x0000000300157812 */ /* 0x000fe200078ec0ff */
[----:B------:R-:W-:Y:S03]  /*0220*/  BSSY.RECONVERGENT B1, `(.L_x_2) ;  /* 0x0000241000017945 */ /* 0x000fe60003800200 */
[----:B------:R-:W-:-:S04]  /*0230*/  ISETP.NE.U32.AND P0, PT, R21, RZ, PT ;  /* 0x000000ff1500720c */ /* 0x000fc80003f05070 */
[----:B------:R-:W-:-:S13]  /*0240*/  ISETP.NE.AND.EX P0, PT, RZ, RZ, PT, P0 ;  /* 0x000000ffff00720c */ /* 0x000fda0003f05300 */
[----:B-12---:R-:W-:Y:S05]  /*0250*/  @!P0 BRA `(.L_x_3) ;  /* 0x0000002000f48947 */ /* 0x006fea0003800000 */
[----:B------:R-:W1:Y:S01]  /*0260*/  LDC.64 R10, c[0x4][0x8] ;  /* 0x01000200ff0a7b82 */ /* 0x000e620000000a00 */
[----:B------:R-:W-:Y:S01]  /*0270*/  IMAD.MOV.U32 R19, RZ, RZ, RZ ;  /* 0x000000ffff137224 */ /* 0x000fe200078e00ff */
[----:B0-----:R-:W-:Y:S02]  /*0280*/  CS2R R4, SRZ ;  /* 0x0000000000047805 */ /* 0x001fe4000001ff00 */
[----:B------:R-:W-:Y:S01]  /*0290*/  CS2R R8, SRZ ;  /* 0x0000000000087805 */ /* 0x000fe2000001ff00 */
[----:B------:R-:W-:Y:S02]  /*02a0*/  IMAD.MOV.U32 R3, RZ, RZ, RZ ;  /* 0x000000ffff037224 */ /* 0x000fe400078e00ff */
[----:B-1----:R-:W-:-:S07]  /*02b0*/  IMAD.WIDE.U32 R10, R13, 0xc80, R10 ;  /* 0x00000c800d0a7825 */ /* 0x002fce00078e000a */
.L_x_5:
[----:B------:R-:W-:-:S06]  /*02c0*/  IMAD R18, R19, 0x4, R14 ;  /* 0x0000000413127824 */ /* 0x000fcc00078e020e */
[----:B------:R-:W5:Y:S01]  /*02d0*/  LDL R18, [R18+0x4] ;  /* 0x0000040012127983 */ /* 0x000f620000100800 */
[----:B------:R-:W-:Y:S01]  /*02e0*/  IMAD.SHL.U32 R20, R19, 0x20, RZ ;  /* 0x0000002013147824 */ /* 0x000fe200078e00ff */
[----:B------:R-:W-:-:S06]  /*02f0*/  UMOV UR4, URZ ;  /* 0x000000ff00047c82 */ /* 0x000fcc0008000000 */
.L_x_4:
[----:B-----5:R-:W-:Y:S01]  /*0300*/  SHF.R.U32.HI R24, RZ, UR4, R18 ;  /* 0x00000004ff187c19 */ /* 0x020fe20008011612 */
[----:B------:R-:W-:-:S03]  /*0310*/  VIADD R16, R20, UR4 ;  /* 0x0000000414107c36 */ /* 0x000fc60008000000 */
[----:B------:R-:W-:-:S04]  /*0320*/  LOP3.LUT R17, R24, 0x1, RZ, 0xc0, !PT ;  /* 0x0000000118117812 */ /* 0x000fc800078ec0ff */
[----:B------:R-:W-:Y:S01]  /*0330*/  ISETP.NE.U32.AND P0, PT, R17, 0x1, PT ;  /* 0x000000011100780c */ /* 0x000fe20003f05070 */
[----:B------:R-:W-:-:S03]  /*0340*/  IMAD R17, R16, 0x5, RZ ;  /* 0x0000000510117824 */ /* 0x000fc600078e02ff */
[----:B------:R-:W-:Y:S01]  /*0350*/  R2P PR, R24, 0x7e ;  /* 0x0000007e18007804 */ /* 0x000fe20000000000 */
[----:B------:R-:W-:-:S08]  /*0360*/  IMAD.WIDE.U32 R16, R17, 0x4, R10 ;  /* 0x0000000411107825 */ /* 0x000fd000078e000a */
[----:B------:R-:W2:Y:S04]  /*0370*/  @!P0 LDG.E R22, desc[UR10][R16.64+0x10] ;  /* 0x0000100a10168981 */ /* 0x000ea8000c1e1900 */
[----:B------:R-:W3:Y:S04]  /*0380*/  @P1 LDG.E R26, desc[UR10][R16.64+0x24] ;  /* 0x0000240a101a1981 */ /* 0x000ee8000c1e1900 */
[----:B------:R-:W4:Y:S04]  /*0390*/  @P2 LDG.E R28, desc[UR10][R16.64+0x38] ;  /* 0x0000380a101c2981 */ /* 0x000f28000c1e1900 */
[----:B------:R-:W4:Y:S04]  /*03a0*/  @P3 LDG.E R23, desc[UR10][R16.64+0x4c] ;  /* 0x00004c0a10173981 */ /* 0x000f28000c1e1900 */
[----:B------:R-:W4:Y:S01]  /*03b0*/  @P1 LDG.E R25, desc[UR10][R16.64+0x20] ;  /* 0x0000200a10191981 */ /* 0x000f22000c1e1900 */
[----:B--2---:R-:W-:-:S03]  /*03c0*/  @!P0 LOP3.LUT R5, R5, R22, RZ, 0x3c, !PT ;  /* 0x0000001605058212 */ /* 0x004fc600078e3cff */
[----:B------:R-:W2:Y:S01]  /*03d0*/  @!P0 LDG.E R22, desc[UR10][R16.64] ;  /* 0x0000000a10168981 */ /* 0x000ea2000c1e1900 */
[----:B---3--:R-:W-:-:S03]  /*03e0*/  @P1 LOP3.LUT R5, R5, R26, RZ, 0x3c, !PT ;  /* 0x0000001a05051212 */ /* 0x008fc600078e3cff */
[----:B------:R-:W3:Y:S01]  /*03f0*/  @P4 LDG.E R26, desc[UR10][R16.64+0x60] ;  /* 0x0000600a101a4981 */ /* 0x000ee2000c1e1900 */
[----:B----4-:R-:W-:-:S03]  /*0400*/  @P2 LOP3.LUT R5, R5, R28, RZ, 0x3c, !PT ;  /* 0x0000001c05052212 */ /* 0x010fc600078e3cff */
[----:B------:R-:W4:Y:S01]  /*0410*/  @P5 LDG.E R28, desc[UR10][R16.64+0x74] ;  /* 0x0000740a101c5981 */ /* 0x000f22000c1e1900 */
[----:B------:R-:W-:-:S03]  /*0420*/  @P3 LOP3.LUT R5, R5, R23, RZ, 0x3c, !PT ;  /* 0x0000001705053212 */ /* 0x000fc600078e3cff */
[----:B------:R-:W4:Y:S01]  /*0430*/  @!P0 LDG.E R23, desc[UR10][R16.64+0x4] ;  /* 0x0000040a10178981 */ /* 0x000f22000c1e1900 */
[----:B--2---:R-:W-:-:S03]  /*0440*/  @!P0 LOP3.LUT R3, R3, R22, RZ, 0x3c, !PT ;  /* 0x0000001603038212 */ /* 0x004fc600078e3cff */
[----:B------:R-:W2:Y:S01]  /*0450*/  @!P0 LDG.E R22, desc[UR10][R16.64+0x8] ;  /* 0x0000080a10168981 */ /* 0x000ea2000c1e1900 */
[----:B---3--:R-:W-:-:S03]  /*0460*/  @P4 LOP3.LUT R5, R5, R26, RZ, 0x3c, !PT ;  /* 0x0000001a05054212 */ /* 0x008fc600078e3cff */
[----:B------:R-:W3:Y:S01]  /*0470*/  @P1 LDG.E R26, desc[UR10][R16.64+0x14] ;  /* 0x0000140a101a1981 */ /* 0x000ee2000c1e1900 */
[----:B----4-:R-:W-:-:S03]  /*0480*/  @!P0 LOP3.LUT R8, R8, R23, RZ, 0x3c, !PT ;  /* 0x0000001708088212 */ /* 0x010fc600078e3cff */
[----:B------:R-:W4:Y:S01]  /*0490*/  @!P0 LDG.E R23, desc[UR10][R16.64+0xc] ;  /* 0x00000c0a10178981 */ /* 0x000f22000c1e1900 */
[----:B--2---:R-:W-:-:S03]  /*04a0*/  @!P0 LOP3.LUT R9, R9, R22, RZ, 0x3c, !PT ;  /* 0x0000001609098212 */ /* 0x004fc600078e3cff */
[----:B------:R-:W2:Y:S01]  /*04b0*/  @P1 LDG.E R22, desc[UR10][R16.64+0x1c] ;  /* 0x00001c0a10161981 */ /* 0x000ea2000c1e1900 */
[----:B---3--:R-:W-:-:S03]  /*04c0*/  @P1 LOP3.LUT R3, R3, R26, RZ, 0x3c, !PT ;  /* 0x0000001a03031212 */ /* 0x008fc600078e3cff */
[----:B------:R-:W3:Y:S01]  /*04d0*/  @P2 LDG.E R26, desc[UR10][R16.64+0x28] ;  /* 0x0000280a101a2981 */ /* 0x000ee2000c1e1900 */
[----:B----4-:R-:W-:-:S03]  /*04e0*/  @!P0 LOP3.LUT R4, R4, R23, RZ, 0x3c, !PT ;  /* 0x0000001704048212 */ /* 0x010fc600078e3cff */
[----:B------:R-:W4:Y:S01]  /*04f0*/  @P1 LDG.E R23, desc[UR10][R16.64+0x18] ;  /* 0x0000180a10171981 */ /* 0x000f22000c1e1900 */
[----:B------:R-:W-:-:S03]  /*0500*/  @P1 LOP3.LUT R4, R4, R25, RZ, 0x3c, !PT ;  /* 0x0000001904041212 */ /* 0x000fc600078e3cff */
[----:B------:R-:W4:Y:S01]  /*0510*/  @P2 LDG.E R25, desc[UR10][R16.64+0x34] ;  /* 0x0000340a10192981 */ /* 0x000f22000c1e1900 */
[----:B--2---:R-:W-:-:S03]  /*0520*/  @P1 LOP3.LUT R9, R9, R22, RZ, 0x3c, !PT ;  /* 0x0000001609091212 */ /* 0x004fc600078e3cff */
[----:B------:R-:W2:Y:S01]  /*0530*/  @P2 LDG.E R22, desc[UR10][R16.64+0x30] ;  /* 0x0000300a10162981 */ /* 0x000ea2000c1e1900 */
[----:B---3--:R-:W-:-:S03]  /*0540*/  @P2 LOP3.LUT R3, R3, R26, RZ, 0x3c, !PT ;  /* 0x0000001a03032212 */ /* 0x008fc600078e3cff */
[----:B------:R-:W3:Y:S01]  /*0550*/  @P3 LDG.E R26, desc[UR10][R16.64+0x3c] ;  /* 0x00003c0a101a3981 */ /* 0x000ee2000c1e1900 */
[----:B----4-:R-:W-:-:S03]  /*0560*/  @P1 LOP3.LUT R8, R8, R23, RZ, 0x3c, !PT ;  /* 0x0000001708081212 */ /* 0x010fc600078e3cff */
        /* <DEDUP_REMOVED lines=25> */
[----:B------:R-:W-:Y:S02]  /*0700*/  LOP3.LUT P0, RZ, R24, 0x80, RZ, 0xc0, !PT ;  /* 0x0000008018ff7812 */ /* 0x000fe4000780c0ff */
[----:B------:R-:W-:Y:S02]  /*0710*/  @P5 LOP3.LUT R4, R4, R25, RZ, 0x3c, !PT ;  /* 0x0000001904045212 */ /* 0x000fe400078e3cff */
[----:B------:R-:W4:Y:S01]  /*0720*/  @P6 LDG.E R25, desc[UR10][R16.64+0x84] ;  /* 0x0000840a10196981 */ /* 0x000f22000c1e1900 */
[----:B--2---:R-:W-:-:S03]  /*0730*/  @P5 LOP3.LUT R9, R9, R22, RZ, 0x3c, !PT ;  /* 0x0000001609095212 */ /* 0x004fc600078e3cff */
[----:B------:R-:W2:Y:S01]  /*0740*/  @P6 LDG.E R22, desc[UR10][R16.64+0x80] ;  /* 0x0000800a10166981 */ /* 0x000ea2000c1e1900 */
[----:B---3--:R-:W-:-:S04]  /*0750*/  @P6 LOP3.LUT R3, R3, R26, RZ, 0x3c, !PT ;  /* 0x0000001a03036212 */ /* 0x008fc800078e3cff */
[----:B------:R-:W3:Y:S01]  /*0760*/  @P0 LDG.E R26, desc[UR10][R16.64+0x8c] ;  /* 0x00008c0a101a0981 */ /* 0x000ee2000c1e1900 */
[----:B----4-:R-:W-:-:S03]  /*0770*/  @P5 LOP3.LUT R8, R8, R23, RZ, 0x3c, !PT ;  /* 0x0000001708085212 */ /* 0x010fc600078e3cff */
[----:B------:R-:W4:Y:S01]  /*0780*/  @P6 LDG.E R23, desc[UR10][R16.64+0x7c] ;  /* 0x00007c0a10176981 */ /* 0x000f22000c1e1900 */
[----:B------:R-:W-:-:S03]  /*0790*/  @P5 LOP3.LUT R5, R5, R28, RZ, 0x3c, !PT ;  /* 0x0000001c05055212 */ /* 0x000fc600078e3cff */
        /* <DEDUP_REMOVED lines=9> */
[----:B------:R-:W-:Y:S02]  /*0830*/  @P6 LOP3.LUT R5, R5, R28, RZ, 0x3c, !PT ;  /* 0x0000001c05056212 */ /* 0x000fe400078e3cff */
[----:B------:R-:W-:Y:S02]  /*0840*/  @P0 LOP3.LUT R4, R4, R25, RZ, 0x3c, !PT ;  /* 0x0000001904040212 */ /* 0x000fe400078e3cff */
[----:B--2---:R-:W-:Y:S02]  /*0850*/  @P0 LOP3.LUT R9, R9, R22, RZ, 0x3c, !PT ;  /* 0x0000001609090212 */ /* 0x004fe400078e3cff */
[----:B---3--:R-:W-:Y:S02]  /*0860*/  @P0 LOP3.LUT R5, R5, R26, RZ, 0x3c, !PT ;  /* 0x0000001a05050212 */ /* 0x008fe400078e3cff */
[----:B----4-:R-:W-:Y:S02]  /*0870*/  @P0 LOP3.LUT R8, R8, R23, RZ, 0x3c, !PT ;  /* 0x0000001708080212 */ /* 0x010fe400078e3cff */
[----:B------:R-:W-:-:S13]  /*0880*/  R2P PR, R24.B1, 0x7f ;  /* 0x0000007f18007804 */ /* 0x000fda0000001000 */
[----:B------:R-:W2:Y:S04]  /*0890*/  @P0 LDG.E R22, desc[UR10][R16.64+0xa0] ;  /* 0x0000a00a10160981 */ /* 0x000ea8000c1e1900 */
[----:B------:R-:W3:Y:S04]  /*08a0*/  @P0 LDG.E R23, desc[UR10][R16.64+0xa4] ;  /* 0x0000a40a10170981 */ /* 0x000ee8000c1e1900 */
[----:B------:R-:W4:Y:S04]  /*08b0*/  @P0 LDG.E R25, desc[UR10][R16.64+0xac] ;  /* 0x0000ac0a10190981 */ /* 0x000f28000c1e1900 */
        /* <DEDUP_REMOVED lines=11> */
[----:B------:R-:W-:Y:S02]  /*0970*/  LOP3.LUT P0, RZ, R24, 0x8000, RZ, 0xc0, !PT ;  /* 0x0000800018ff7812 */ /* 0x000fe4000780c0ff */
[----:B---3--:R-:W-:Y:S01]  /*0980*/  @P1 LOP3.LUT R8, R8, R23, RZ, 0x3c, !PT ;  /* 0x0000001708081212 */ /* 0x008fe200078e3cff */
[----:B------:R-:W3:Y:S01]  /*0990*/  @P2 LDG.E R24, desc[UR10][R16.64+0xc8] ;  /* 0x0000c80a10182981 */ /* 0x000ee2000c1e1900 */
[----:B----4-:R-:W-:-:S03]  /*09a0*/  @P1 LOP3.LUT R4, R4, R25, RZ, 0x3c, !PT ;  /* 0x0000001904041212 */ /* 0x010fc600078e3cff */
[----:B------:R-:W4:Y:S01]  /*09b0*/  @P2 LDG.E R23, desc[UR10][R16.64+0xcc] ;  /* 0x0000cc0a10172981 */ /* 0x000f22000c1e1900 */
[----:B------:R-:W-:-:S03]  /*09c0*/  @P1 LOP3.LUT R9, R9, R26, RZ, 0x3c, !PT ;  /* 0x0000001a09091212 */ /* 0x000fc600078e3cff */
[----:B------:R-:W4:Y:S04]  /*09d0*/  @P2 LDG.E R26, desc[UR10][R16.64+0xd0] ;  /* 0x0000d00a101a2981 */ /* 0x000f28000c1e1900 */
        /* <DEDUP_REMOVED lines=54> */
[----:B------:R-:W-:-:S04]  /*0d40*/  UIADD3 UR4, UPT, UPT, UR4, 0x10, URZ ;  /* 0x0000001004047890 */ /* 0x000fc8000fffe0ff */
[----:B------:R-:W-:Y:S01]  /*0d50*/  UISETP.NE.AND UP0, UPT, UR4, 0x20, UPT ;  /* 0x000000200400788c */ /* 0x000fe2000bf05270 */
[----:B---3--:R-:W-:Y:S02]  /*0d60*/  @P0 LOP3.LUT R3, R3, R24, RZ, 0x3c, !PT ;  /* 0x0000001803030212 */ /* 0x008fe400078e3cff */
[----:B----4-:R-:W-:Y:S02]  /*0d70*/  @P0 LOP3.LUT R8, R8, R23, RZ, 0x3c, !PT ;  /* 0x0000001708080212 */ /* 0x010fe400078e3cff */
[----:B------:R-:W-:Y:S02]  /*0d80*/  @P0 LOP3.LUT R9, R9, R26, RZ, 0x3c, !PT ;  /* 0x0000001a09090212 */ /* 0x000fe400078e3cff */
[----:B------:R-:W-:Y:S02]  /*0d90*/  @P0 LOP3.LUT R4, R4, R25, RZ, 0x3c, !PT ;  /* 0x0000001904040212 */ /* 0x000fe400078e3cff */
[----:B--2---:R-:W-:-:S04]  /*0da0*/  @P6 LOP3.LUT R5, R5, R22, RZ, 0x3c, !PT ;  /* 0x0000001605056212 */ /* 0x004fc800078e3cff */
[----:B------:R-:W-:Y:S01]  /*0db0*/  @P0 LOP3.LUT R5, R5, R28, RZ, 0x3c, !PT ;  /* 0x0000001c05050212 */ /* 0x000fe200078e3cff */
[----:B------:R-:W-:Y:S06]  /*0dc0*/  BRA.U UP0, `(.L_x_4) ;  /* 0xfffffff5004c7547 */ /* 0x000fec000b83ffff */
[----:B------:R-:W-:-:S05]  /*0dd0*/  VIADD R19, R19, 0x1 ;  /* 0x0000000113137836 */ /* 0x000fca0000000000 */
[----:B------:R-:W-:-:S13]  /*0de0*/  ISETP.NE.AND P0, PT, R19, 0x5, PT ;  /* 0x000000051300780c */ /* 0x000fda0003f05270 */
[----:B------:R-:W-:Y:S05]  /*0df0*/  @P0 BRA `(.L_x_5) ;  /* 0xfffffff400300947 */ /* 0x000fea000383ffff */
[----:B------:R1:W-:Y:S01]  /*0e00*/  STL.64 [R1+0x30], R8 ;  /* 0x0000300801007387 */ /* 0x0003e20000100a00 */
[----:B------:R-:W-:-:S03]  /*0e10*/  ISETP.NE.U32.AND P0, PT, R21, 0x1, PT ;  /* 0x000000011500780c */ /* 0x000fc60003f05070 */
[----:B------:R1:W-:Y:S01]  /*0e20*/  STL.64 [R1+0x38], R4 ;  /* 0x0000380401007387 */ /* 0x0003e20000100a00 */
[----:B------:R-:W-:-:S03]  /*0e30*/  ISETP.NE.AND.EX P0, PT, RZ, RZ, PT, P0 ;  /* 0x000000ffff00720c */ /* 0x000fc60003f05300 */
[----:B------:R1:W-:Y:S10]  /*0e40*/  STL [R1+0x2c], R3 ;  /* 0x00002c0301007387 */ /* 0x0003f40000100800 */
[----:B-1----:R-:W-:Y:S05]  /*0e50*/  @!P0 BRA `(.L_x_3) ;  /* 0x0000001400f48947 */ /* 0x002fea0003800000 */
[----:B------:R-:W-:Y:S01]  /*0e60*/  UMOV UR4, URZ ;  /* 0x000000ff00047c82 */ /* 0x000fe20008000000 */
[----:B------:R-:W-:Y:S01]  /*0e70*/  IMAD.MOV.U32 R19, RZ, RZ, RZ ;  /* 0x000000ffff137224 */ /* 0x000fe200078e00ff */
[----:B------:R-:W-:Y:S01]  /*0e80*/  CS2R R8, SRZ ;  /* 0x0000000000087805 */ /* 0x000fe2000001ff00 */
[----:B------:R-:W-:Y:S02]  /*0e90*/  IMAD.MOV.U32 R4, RZ, RZ, RZ ;  /* 0x000000ffff047224 */ /* 0x000fe400078e00ff */
[----:B------:R-:W-:Y:S02]  /*0ea0*/  IMAD.MOV.U32 R3, RZ, RZ, RZ ;  /* 0x000000ffff037224 */ /* 0x000fe400078e00ff */
[----:B------:R-:W-:-:S07]  /*0eb0*/  IMAD.U32 R5, RZ, RZ, UR4 ;  /* 0x00000004ff057e24 */ /* 0x000fce000f8e00ff */
.L_x_7:
[----:B------:R-:W-:-:S06]  /*0ec0*/  IMAD R18, R19, 0x4, R14 ;  /* 0x0000000413127824 */ /* 0x000fcc00078e020e */
[----:B------:R-:W5:Y:S01]  /*0ed0*/  LDL R18, [R18+0x4] ;  /* 0x0000040012127983 */ /* 0x000f620000100800 */
[----:B------:R-:W-:Y:S01]  /*0ee0*/  IMAD.SHL.U32 R20, R19, 0x20, RZ ;  /* 0x0000002013147824 */ /* 0x000fe200078e00ff */
[----:B------:R-:W-:-:S06]  /*0ef0*/  UMOV UR4, URZ ;  /* 0x000000ff00047c82 */ /* 0x000fcc0008000000 */
.L_x_6:
        /* <DEDUP_REMOVED lines=178> */
[----:B------:R1:W-:Y:S01]  /*1a20*/  STL [R1+0x2c], R3 ;  /* 0x00002c0301007387 */ /* 0x0003e20000100800 */
[----:B------:R-:W-:-:S03]  /*1a30*/  ISETP.NE.AND.EX P0, PT, RZ, RZ, PT, P0 ;  /* 0x000000ffff00720c */ /* 0x000fc60003f05300 */
[----:B------:R1:W-:Y:S10]  /*1a40*/  STL.64 [R1+0x38], R4 ;  /* 0x0000380401007387 */ /* 0x0003f40000100a00 */
[----:B------:R-:W-:Y:S05]  /*1a50*/  @P0 BRA `(.L_x_3) ;  /* 0x0000000800f40947 */ /* 0x000fea0003800000 */
[----:B------:R-:W-:Y:S01]  /*1a60*/  UMOV UR4, URZ ;  /* 0x000000ff00047c82 */ /* 0x000fe20008000000 */
[----:B------:R-:W-:Y:S01]  /*1a70*/  IMAD.MOV.U32 R19, RZ, RZ, RZ ;  /* 0x000000ffff137224 */ /* 0x000fe200078e00ff */
[----:B-1----:R-:W-:Y:S01]  /*1a80*/  CS2R R8, SRZ ;  /* 0x0000000000087805 */ /* 0x002fe2000001ff00 */
[----:B------:R-:W-:Y:S02]  /*1a90*/  IMAD.MOV.U32 R4, RZ, RZ, RZ ;  /* 0x000000ffff047224 */ /* 0x000fe400078e00ff */
[----:B------:R-:W-:Y:S02]  /*1aa0*/  IMAD.MOV.U32 R3, RZ, RZ, RZ ;  /* 0x000000ffff037224 */ /* 0x000fe400078e00ff */
[----:B------:R-:W-:-:S07]  /*1ab0*/  IMAD.U32 R5, RZ, RZ, UR4 ;  /* 0x00000004ff057e24 */ /* 0x000fce000f8e00ff */
.L_x_9:
[----:B------:R-:W-:-:S06]  /*1ac0*/  IMAD R18, R19, 0x4, R14 ;  /* 0x0000000413127824 */ /* 0x000fcc00078e020e */
[----:B------:R-:W5:Y:S01]  /*1ad0*/  LDL R18, [R18+0x4] ;  /* 0x0000040012127983 */ /* 0x000f620000100800 */
[----:B------:R-:W-:Y:S01]  /*1ae0*/  IMAD.SHL.U32 R20, R19, 0x20, RZ ;  /* 0x0000002013147824 */ /* 0x000fe200078e00ff */
[----:B------:R-:W-:-:S06]  /*1af0*/  UMOV UR4, URZ ;  /* 0x000000ff00047c82 */ /* 0x000fcc0008000000 */
.L_x_8:
        /* <DEDUP_REMOVED lines=10> */
[----:B------:R-:W4:Y:S04]  /*1ba0*/  @!P0 LDG.E R22, desc[UR10][R16.64] ;  /* 0x0000000a10168981 */ /* 0x000f28000c1e1900 */
[----:B------:R-:W4:Y:S04]  /*1bb0*/  @P3 LDG.E R21, desc[UR10][R16.64+0x4c] ;  /* 0x00004c0a10153981 */ /* 0x000f28000c1e1900 */
[----:B------:R-:W4:Y:S04]  /*1bc0*/  @!P0 LDG.E R23, desc[UR10][R16.64+0xc] ;  /* 0x00000c0a10178981 */ /* 0x000f28000c1e1900 */
[----:B------:R-:W4:Y:S01]  /*1bd0*/  @P4 LDG.E R27, desc[UR10][R16.64+0x54] ;  /* 0x0000540a101b4981 */ /* 0x000f22000c1e1900 */
[----:B--2---:R-:W-:-:S03]  /*1be0*/  @!P0 LOP3.LUT R5, R5, R24, RZ, 0x3c, !PT ;  /* 0x0000001805058212 */ /* 0x004fc600078e3cff */
[----:B------:R-:W2:Y:S01]  /*1bf0*/  @P4 LDG.E R24, desc[UR10][R16.64+0x60] ;  /* 0x0000600a10184981 */ /* 0x000ea2000c1e1900 */
[----:B---3--:R-:W-:-:S03]  /*1c00*/  @P1 LOP3.LUT R5, R5, R26, RZ, 0x3c, !PT ;  /* 0x0000001a05051212 */ /* 0x008fc600078e3cff */
[----:B------:R-:W3:Y:S01]  /*1c10*/  @P5 LDG.E R26, desc[UR10][R16.64+0x74] ;  /* 0x0000740a101a5981 */ /* 0x000ee2000c1e1900 */
[----:B----4-:R-:W-:Y:S02]  /*1c20*/  @P2 LOP3.LUT R5, R5, R28, RZ, 0x3c, !PT ;  /* 0x0000001c05052212 */ /* 0x010fe400078e3cff */
[----:B------:R-:W-:Y:S02]  /*1c30*/  @!P0 LOP3.LUT R3, R3, R22, RZ, 0x3c, !PT ;  /* 0x0000001603038212 */ /* 0x000fe400078e3cff */
[----:B------:R-:W4:Y:S01]  /*1c40*/  @!P0 LDG.E R22, desc[UR10][R16.64+0x8] ;  /* 0x0000080a10168981 */ /* 0x000f22000c1e1900 */
[----:B------:R-:W-:-:S03]  /*1c50*/  @P3 LOP3.LUT R5, R5, R21, RZ, 0x3c, !PT ;  /* 0x0000001505053212 */ /* 0x000fc600078e3cff */
[----:B------:R-:W3:Y:S01]  /*1c60*/  @!P0 LDG.E R21, desc[UR10][R16.64+0x4] ;  /* 0x0000040a10158981 */ /* 0x000ee2000c1e1900 */
[----:B------:R-:W-:-:S03]  /*1c70*/  @!P0 LOP3.LUT R4, R4, R23, RZ, 0x3c, !PT ;  /* 0x0000001704048212 */ /* 0x000fc600078e3cff */
[----:B------:R-:W3:Y:S01]  /*1c80*/  @P1 LDG.E R23, desc[UR10][R16.64+0x20] ;  /* 0x0000200a10171981 */ /* 0x000ee2000c1e1900 */
[----:B--2---:R-:W-:-:S03]  /*1c90*/  @P4 LOP3.LUT R5, R5, R24, RZ, 0x3c, !PT ;  /* 0x0000001805054212 */ /* 0x004fc600078e3cff */
[----:B------:R-:W2:Y:S01]  /*1ca0*/  @P1 LDG.E R24, desc[UR10][R16.64+0x1c] ;  /* 0x00001c0a10181981 */ /* 0x000ea2000c1e1900 */
[----:B----4-:R-:W-:-:S03]  /*1cb0*/  @!P0 LOP3.LUT R9, R9, R22, RZ, 0x3c, !PT ;  /* 0x0000001609098212 */ /* 0x010fc600078e3cff */
[----:B------:R-:W4:Y:S01]  /*1cc0*/  @P1 LDG.E R22, desc[UR10][R16.64+0x14] ;  /* 0x0000140a10161981 */ /* 0x000f22000c1e1900 */
[----:B---3--:R-:W-:-:S03]  /*1cd0*/  @!P0 LOP3.LUT R8, R8, R21, RZ, 0x3c, !PT ;  /* 0x0000001508088212 */ /* 0x008fc600078e3cff */
[----:B------:R-:W3:Y:S01]  /*1ce0*/  @P1 LDG.E R21, desc[UR10][R16.64+0x18] ;  /* 0x0000180a10151981 */ /* 0x000ee2000c1e1900 */
[----:B------:R-:W-:-:S03]  /*1cf0*/  @P5 LOP3.LUT R5, R5, R26, RZ, 0x3c, !PT ;  /* 0x0000001a05055212 */ /* 0x000fc600078e3cff */
[----:B------:R-:W3:Y:S01]  /*1d00*/  @P6 LDG.E R26, desc[UR10][R16.64+0x88] ;  /* 0x0000880a101a6981 */ /* 0x000ee2000c1e1900 */
[----:B------:R-:W-:-:S03]  /*1d10*/  @P1 LOP3.LUT R4, R4, R23, RZ, 0x3c, !PT ;  /* 0x0000001704041212 */ /* 0x000fc600078e3cff */
[----:B------:R-:W3:Y:S01]  /*1d20*/  @P2 LDG.E R23, desc[UR10][R16.64+0x34] ;  /* 0x0000340a10172981 */ /* 0x000ee2000c1e1900 */
[----:B--2---:R-:W-:-:S03]  /*1d30*/  @P1 LOP3.LUT R9, R9, R24, RZ, 0x3c, !PT ;  /* 0x0000001809091212 */ /* 0x004fc600078e3cff */
[----:B------:R-:W2:Y:S01]  /*1d40*/  @P2 LDG.E R24, desc[UR10][R16.64+0x30] ;  /* 0x0000300a10182981 */ /* 0x000ea2000c1e1900 */
[----:B----4-:R-:W-:-:S03]  /*1d50*/  @P1 LOP3.LUT R3, R3, R22, RZ, 0x3c, !PT ;  /* 0x0000001603031212 */ /* 0x010fc600078e3cff */
[----:B------:R-:W4:Y:S01]  /*1d60*/  @P2 LDG.E R22, desc[UR10][R16.64+0x28] ;  /* 0x0000280a10162981 */ /* 0x000f22000c1e1900 */
[----:B---3--:R-:W-:-:S03]  /*1d70*/  @P1 LOP3.LUT R8, R8, R21, RZ, 0x3c, !PT ;  /* 0x0000001508081212 */ /* 0x008fc600078e3cff */
        /* <DEDUP_REMOVED lines=21> */
[----:B------:R-:W-:Y:S02]  /*1ed0*/  @P4 LOP3.LUT R8, R8, R27, RZ, 0x3c, !PT ;  /* 0x0000001b08084212 */ /* 0x000fe400078e3cff */
[----:B------:R-:W-:Y:S01]  /*1ee0*/  LOP3.LUT P0, RZ, R25, 0x80, RZ, 0xc0, !PT ;  /* 0x0000008019ff7812 */ /* 0x000fe2000780c0ff */
        /* <DEDUP_REMOVED lines=20> */
[----:B------:R-:W-:Y:S02]  /*2030*/  @P0 LOP3.LUT R5, R5, R26, RZ, 0x3c, !PT ;  /* 0x0000001a05050212 */ /* 0x000fe400078e3cff */
[----:B------:R-:W-:Y:S02]  /*2040*/  @P0 LOP3.LUT R4, R4, R23, RZ, 0x3c, !PT ;  /* 0x0000001704040212 */ /* 0x000fe400078e3cff */
[----:B--2---:R-:W-:Y:S02]  /*2050*/  @P0 LOP3.LUT R9, R9, R24, RZ, 0x3c, !PT ;  /* 0x0000001809090212 */ /* 0x004fe400078e3cff */
[----:B----4-:R-:W-:Y:S02]  /*2060*/  @P0 LOP3.LUT R3, R3, R22, RZ, 0x3c, !PT ;  /* 0x0000001603030212 */ /* 0x010fe400078e3cff */
[----:B---3--:R-:W-:-:S02]  /*2070*/  @P0 LOP3.LUT R8, R8, R21, RZ, 0x3c, !PT ;  /* 0x0000001508080212 */ /* 0x008fc400078e3cff */
[----:B------:R-:W-:-:S13]  /*2080*/  R2P PR, R25.B1, 0x7f ;  /* 0x0000007f19007804 */ /* 0x000fda0000001000 */
[----:B------:R-:W2:Y:S04]  /*2090*/  @P0 LDG.E R24, desc[UR10][R16.64+0xa8] ;  /* 0x0000a80a10180981 */ /* 0x000ea8000c1e1900 */
[----:B------:R-:W3:Y:S04]  /*20a0*/  @P0 LDG.E R22, desc[UR10][R16.64+0xa0] ;  /* 0x0000a00a10160981 */ /* 0x000ee8000c1e1900 */
[----:B------:R-:W4:Y:S04]  /*20b0*/  @P0 LDG.E R21, desc[UR10][R16.64+0xa4] ;  /* 0x0000a40a10150981 */ /* 0x000f28000c1e1900 */
[----:B------:R-:W4:Y:S04]  /*20c0*/  @P0 LDG.E R23, desc[UR10][R16.64+0xac] ;  /* 0x0000ac0a10170981 */ /* 0x000f28000c1e1900 */
        /* <DEDUP_REMOVED lines=15> */
[----:B------:R-:W-:Y:S02]  /*21c0*/  @P1 LOP3.LUT R8, R8, R27, RZ, 0x3c, !PT ;  /* 0x0000001b08081212 */ /* 0x000fe400078e3cff */
[----:B---3--:R-:W-:Y:S02]  /*21d0*/  @P0 LOP3.LUT R5, R5, R22, RZ, 0x3c, !PT ;  /* 0x0000001605050212 */ /* 0x008fe400078e3cff */
[----:B------:R-:W-:Y:S01]  /*21e0*/  LOP3.LUT P0, RZ, R25, 0x8000, RZ, 0xc0, !PT ;  /* 0x0000800019ff7812 */ /* 0x000fe2000780c0ff */
[----:B------:R-:W3:Y:S01]  /*21f0*/  @P2 LDG.E R22, desc[UR10][R16.64+0xd8] ;  /* 0x0000d80a10162981 */ /* 0x000ee2000c1e1900 */
[----:B----4-:R-:W-:-:S03]  /*2200*/  @P1 LOP3.LUT R4, R4, R21, RZ, 0x3c, !PT ;  /* 0x0000001504041212 */ /* 0x010fc600078e3cff */
[----:B------:R-:W4:Y:S01]  /*2210*/  @P2 LDG.E R25, desc[UR10][R16.64+0xd4] ;  /* 0x0000d40a10192981 */ /* 0x000f22000c1e1900 */
[----:B------:R-:W-:-:S03]  /*2220*/  @P2 LOP3.LUT R8, R8, R23, RZ, 0x3c, !PT ;  /* 0x0000001708082212 */ /* 0x000fc600078e3cff */
[----:B------:R-:W4:Y:S01]  /*2230*/  @P3 LDG.E R21, desc[UR10][R16.64+0xe0] ;  /* 0x0000e00a10153981 */ /* 0x000f22000c1e1900 */
[----:B------:R-:W-:Y:S02]  /*2240*/  @P2 LOP3.LUT R3, R3, R26, RZ, 0x3c, !PT ;  /* 0x0000001a03032212 */ /* 0x000fe400078e3cff */
[----:B------:R-:W-:Y:S01]  /*2250*/  @P2 LOP3.LUT R9, R9, R28, RZ, 0x3c, !PT ;  /* 0x0000001c09092212 */ /* 0x000fe200078e3cff */
        /* <DEDUP_REMOVED lines=32> */
[----:B---3--:R-:W-:Y:S01]  /*2460*/  @P5 LOP3.LUT R9, R9, R22, RZ, 0x3c, !PT ;  /* 0x0000001609095212 */ /* 0x008fe200078e3cff */
[----:B------:R-:W3:Y:S04]  /*2470*/  @P0 LDG.E R25, desc[UR10][R16.64+0x138] ;  /* 0x0001380a10190981 */ /* 0x000ee8000c1e1900 */
        /* <DEDUP_REMOVED lines=17> */
[----:B------:R-:W-:Y:S02]  /*2590*/  @P0 LOP3.LUT R8, R8, R23, RZ, 0x3c, !PT ;  /* 0x0000001708080212 */ /* 0x000fe400078e3cff */
[----:B------:R-:W-:-:S02]  /*25a0*/  @P0 LOP3.LUT R5, R5, R28, RZ, 0x3c, !PT ;  /* 0x0000001c05050212 */ /* 0x000fc400078e3cff */
[----:B--2---:R-:W-:Y:S01]  /*25b0*/  @P0 LOP3.LUT R3, R3, R24, RZ, 0x3c, !PT ;  /* 0x0000001803030212 */ /* 0x004fe200078e3cff */
[----:B------:R-:W-:Y:S06]  /*25c0*/  BRA.U UP0, `(.L_x_8) ;  /* 0xfffffff5004c7547 */ /* 0x000fec000b83ffff */
[----:B------:R-:W-:-:S05]  /*25d0*/  VIADD R19, R19, 0x1 ;  /* 0x0000000113137836 */ /* 0x000fca0000000000 */
[----:B------:R-:W-:-:S13]  /*25e0*/  ISETP.NE.AND P0, PT, R19, 0x5, PT ;  /* 0x000000051300780c */ /* 0x000fda0003f05270 */
[----:B------:R-:W-:Y:S05]  /*25f0*/  @P0 BRA `(.L_x_9) ;  /* 0xfffffff400300947 */ /* 0x000fea000383ffff */
[----:B------:R2:W-:Y:S04]  /*2600*/  STL.64 [R1+0x30], R8 ;  /* 0x0000300801007387 */ /* 0x0005e80000100a00 */
[----:B------:R2:W-:Y:S04]  /*2610*/  STL [R1+0x2c], R3 ;  /* 0x00002c0301007387 */ /* 0x0005e80000100800 */
[----:B------:R2:W-:Y:S02]  /*2620*/  STL.64 [R1+0x38], R4 ;  /* 0x0000380401007387 */ /* 0x0005e40000100a00 */
.L_x_3:
[----:B------:R-:W-:Y:S05]  /*2630*/  BSYNC.RECONVERGENT B1 ;  /* 0x0000000000017941 */ /* 0x000fea0003800200 */
.L_x_2:
[C---:B------:R-:W-:Y:S01]  /*2640*/  ISETP.GT.U32.AND P0, PT, R0.reuse, 0x3, PT ;  /* 0x000000030000780c */ /* 0x040fe20003f04070 */
[----:B------:R-:W-:Y:S01]  /*2650*/  VIADD R13, R13, 0x1 ;  /* 0x000000010d0d7836 */ /* 0x000fe20000000000 */
[--C-:B------:R-:W-:Y:S02]  /*2660*/  SHF.R.U64 R0, R0, 0x2, R15.reuse ;  /* 0x0000000200007819 */ /* 0x100fe4000000120f */
[----:B------:R-:W-:Y:S02]  /*2670*/  ISETP.GT.U32.AND.EX P0, PT, R15, RZ, PT, P0 ;  /* 0x000000ff0f00720c */ /* 0x000fe40003f04100 */
[----:B------:R-:W-:-:S11]  /*2680*/  SHF.R.U32.HI R15, RZ, 0x2, R15 ;  /* 0x00000002ff0f7819 */ /* 0x000fd6000001160f */
[----:B------:R-:W-:Y:S05]  /*2690*/  @P0 BRA `(.L_x_10) ;  /* 0xffffffd800dc0947 */ /* 0x000fea000383ffff */
.L_x_1:
[----:B------:R-:W-:Y:S05]  /*26a0*/  BSYNC.RECONVERGENT B0 ;  /* 0x0000000000007941 */ /* 0x000fea0003800200 */
.L_x_0:
[----:B------:R-:W3:Y:S01]  /*26b0*/  LDCU UR4, c[0x0][0x390] ;  /* 0x00007200ff0477ac */ /* 0x000ee20008000800 */
[----:B------:R-:W-:-:S04]  /*26c0*/  SHF.R.U32.HI R0, RZ, 0x2, R3 ;  /* 0x00000002ff007819 */ /* 0x000fc80000011603 */
[----:B------:R-:W-:Y:S01]  /*26d0*/  LOP3.LUT R0, R0, R3, RZ, 0x3c, !PT ;  /* 0x0000000300007212 */ /* 0x000fe200078e3cff */
[----:B012---:R-:W-:-:S04]  /*26e0*/  IMAD.SHL.U32 R3, R5, 0x10, RZ ;  /* 0x0000001005037824 */ /* 0x007fc800078e00ff */
[----:B------:R-:W-:-:S05]  /*26f0*/  IMAD.SHL.U32 R4, R0, 0x2, RZ ;  /* 0x0000000200047824 */ /* 0x000fca00078e00ff */
[----:B------:R-:W-:Y:S02]  /*2700*/  LOP3.LUT R4, R0, R4, R3, 0x96, !PT ;  /* 0x0000000400047212 */ /* 0x000fe400078e9603 */
[----:B---3--:R-:W-:Y:S02]  /*2710*/  ISETP.GE.AND P0, PT, R12, UR4, PT ;  /* 0x000000040c007c0c */ /* 0x008fe4000bf06270 */
[----:B------:R-:W-:-:S04]  /*2720*/  LOP3.LUT R5, R4, R5, RZ, 0x3c, !PT ;  /* 0x0000000504057212 */ /* 0x000fc800078e3cff */
[----:B------:R-:W-:-:S07]  /*2730*/  IADD3 R0, PT, PT, R2, 0x587c5, R5 ;  /* 0x000587c502007810 */ /* 0x000fce0007ffe005 */
[----:B------:R-:W-:Y:S05]  /*2740*/  @P0 EXIT ;  /* 0x000000000000094d */ /* 0x000fea0003800000 */
[----:B------:R-:W-:Y:S01]  /*2750*/  I2FP.F32.U32 R0, R0 ;  /* 0x0000000000007245 */ /* 0x000fe20000201000 */
[----:B------:R-:W-:Y:S01]  /*2760*/  IMAD.MOV.U32 R3, RZ, RZ, 0x2f800000 ;  /* 0x2f800000ff037424 */ /* 0x000fe200078e00ff */
[----:B------:R-:W0:Y:S01]  /*2770*/  LDCU.64 UR4, c[0x0][0x380] ;  /* 0x00007000ff0477ac */ /* 0x000e220008000a00 */
[----:B------:R-:W1:Y:S01]  /*2780*/  LDC.64 R10, c[0x0][0x388] ;  /* 0x0000e200ff0a7b82 */ /* 0x000e620000000a00 */
[----:B------:R-:W-:Y:S02]  /*2790*/  IMAD.MOV.U32 R8, RZ, RZ, 0x0 ;  /* 0x00000000ff087424 */ /* 0x000fe400078e00ff */
[----:B------:R-:W-:Y:S01]  /*27a0*/  FFMA R0, R0, R3, 1.1641532182693481445e-10 ;  /* 0x2f00000000007423 */ /* 0x000fe20000000003 */
[----:B------:R-:W-:Y:S01]  /*27b0*/  IMAD.MOV.U32 R9, RZ, RZ, 0x40140000 ;  /* 0x40140000ff097424 */ /* 0x000fe200078e00ff */
[----:B------:R-:W-:Y:S02]  /*27c0*/  SHF.R.S32.HI R5, RZ, 0x1f, R12 ;  /* 0x0000001fff057819 */ /* 0x000fe4000001140c */
[----:B------:R-:W2:Y:S01]  /*27d0*/  F2F.F64.F32 R2, R0 ;  /* 0x0000000000027310 */ /* 0x000ea20000201800 */
[----:B0-----:R-:W-:Y:S01]  /*27e0*/  LEA R4, P0, R12, UR4, 0x6 ;  /* 0x000000040c047c11 */ /* 0x001fe2000f8030ff */
[----:B------:R-:W0:Y:S01]  /*27f0*/  LDCU UR4, c[0x0][0x3a0] ;  /* 0x00007400ff0477ac */ /* 0x000e220008000800 */
[----:B--2---:R-:W-:-:S02]  /*2800*/  DFMA R2, R2, R8, 1 ;  /* 0x3ff000000202742b */ /* 0x004fc40000000008 */
[----:B------:R-:W-:-:S05]  /*2810*/  LEA.HI.X R5, R12, UR5, R5, 0x6, P0 ;  /* 0x000000050c057c11 */ /* 0x000fca00080f3405 */
[----:B-1----:R1:W-:Y:S04]  /*2820*/  STG.E.64 desc[UR10][R4.64+0x18], R10 ;  /* 0x0000180a04007986 */ /* 0x0023e8000c101b0a */
[----:B------:R1:W-:Y:S04]  /*2830*/  STG.E desc[UR10][R4.64+0x20], RZ ;  /* 0x000020ff04007986 */ /* 0x0003e8000c10190a */
[----:B------:R1:W-:Y:S01]  /*2840*/  STG.E.64 desc[UR10][R4.64], R2 ;  /* 0x0000000204007986 */ /* 0x0003e2000c101b0a */
[----:B0-----:R-:W-:-:S09]  /*2850*/  UISETP.GE.AND UP0, UPT, UR4, 0x1, UPT ;  /* 0x000000010400788c */ /* 0x001fd2000bf06270 */
[----:B------:R-:W-:Y:S05]  /*2860*/  BRA.U !UP0, `(.L_x_11) ;  /* 0x0000000908a07547 */ /* 0x000fea000b800000 */
[----:B------:R-:W-:Y:S01]  /*2870*/  UISETP.GE.U32.AND UP1, UPT, UR4, 0x10, UPT ;  /* 0x000000100400788c */ /* 0x000fe2000bf26070 */
[----:B------:R-:W-:Y:S01]  /*2880*/  IMAD.MOV.U32 R0, RZ, RZ, RZ ;  /* 0x000000ffff007224 */ /* 0x000fe200078e00ff */
[----:B------:R-:W-:-:S04]  /*2890*/  ULOP3.LUT UR8, UR4, 0xf, URZ, 0xc0, !UPT ;  /* 0x0000000f04087892 */ /* 0x000fc8000f8ec0ff */
[----:B------:R-:W-:-:S03]  /*28a0*/  UISETP.NE.AND UP0, UPT, UR8, URZ, UPT ;  /* 0x000000ff0800728c */ /* 0x000fc6000bf05270 */
[----:B------:R-:W-:Y:S08]  /*28b0*/  BRA.U !UP1, `(.L_x_12) ;  /* 0x0000000509407547 */ /* 0x000ff0000b800000 */
[----:B-1----:R0:W5:Y:S01]  /*28c0*/  LDG.E R10, desc[UR10][R4.64+0x10] ;  /* 0x0000100a040a7981 */ /* 0x002162000c1e1900 */
[----:B------:R-:W1:Y:S01]  /*28d0*/  LDCU.64 UR6, c[0x0][0x398] ;  /* 0x00007300ff0677ac */ /* 0x000e620008000a00 */
[----:B------:R-:W-:-:S06]  /*28e0*/  ULOP3.LUT UR4, UR4, 0x7ffffff0, URZ, 0xc0, !UPT ;  /* 0x7ffffff004047892 */ /* 0x000fcc000f8ec0ff */
[----:B------:R-:W-:Y:S01]  /*28f0*/  IMAD.U32 R0, RZ, RZ, UR4 ;  /* 0x00000004ff007e24 */ /* 0x000fe2000f8e00ff */
[----:B-1----:R-:W-:-:S04]  /*2900*/  UIADD3 UR5, UP1, UPT, UR6, 0x20, URZ ;  /* 0x0000002006057890 */ /* 0x002fc8000ff3e0ff */
[----:B------:R-:W-:Y:S02]  /*2910*/  UIADD3.X UR6, UPT, UPT, URZ, UR7, URZ, UP1, !UPT ;  /* 0x00000007ff067290 */ /* 0x000fe40008ffe4ff */
[----:B------:R-:W-:Y:S01]  /*2920*/  IMAD.U32 R11, RZ, RZ, UR5 ;  /* 0x00000005ff0b7e24 */ /* 0x000fe2000f8e00ff */
[----:B------:R-:W-:-:S03]  /*2930*/  UIADD3 UR7, UPT, UPT, -UR4, URZ, URZ ;  /* 0x000000ff04077290 */ /* 0x000fc6000fffe1ff */
[----:B0-----:R-:W-:-:S09]  /*2940*/  IMAD.U32 R12, RZ, RZ, UR6 ;  /* 0x00000006ff0c7e24 */ /* 0x001fd2000f8e00ff */
.L_x_13:
[----:B------:R-:W-:Y:S02]  /*2950*/  IMAD.MOV.U32 R8, RZ, RZ, R11 ;  /* 0x000000ffff087224 */ /* 0x000fe400078e000b */
[----:B------:R-:W-:-:S05]  /*2960*/  IMAD.MOV.U32 R9, RZ, RZ, R12 ;  /* 0x000000ffff097224 */ /* 0x000fca00078e000c */
[----:B------:R-:W2:Y:S02]  /*2970*/  LDG.E R11, desc[UR10][R8.64+-0x20] ;  /* 0xffffe00a080b7981 */ /* 0x000ea4000c1e1900 */
[----:B--2--5:R-:W-:-:S13]  /*2980*/  ISETP.NE.AND P0, PT, R10, R11, PT ;  /* 0x0000000b0a00720c */ /* 0x024fda0003f05270 */
[----:B---3--:R-:W-:-:S05]  /*2990*/  @!P0 IMAD.MOV.U32 R13, RZ, RZ, 0x1 ;  /* 0x00000001ff0d8424 */ /* 0x008fca00078e00ff */
[----:B------:R0:W-:Y:S04]  /*29a0*/  @!P0 STG.E desc[UR10][R4.64+0x3c], R13 ;  /* 0x00003c0d04008986 */ /* 0x0001e8000c10190a */
[----:B------:R-:W2:Y:S02]  /*29b0*/  LDG.E R11, desc[UR10][R8.64+-0x1c] ;  /* 0xffffe40a080b7981 */ /* 0x000ea4000c1e1900 */
[----:B--2---:R-:W-:-:S13]  /*29c0*/  ISETP.NE.AND P0, PT, R10, R11, PT ;  /* 0x0000000b0a00720c */ /* 0x004fda0003f05270 */
[----:B------:R-:W-:-:S05]  /*29d0*/  @!P0 IMAD.MOV.U32 R15, RZ, RZ, 0x1 ;  /* 0x00000001ff0f8424 */ /* 0x000fca00078e00ff */
[----:B------:R1:W-:Y:S04]  /*29e0*/  @!P0 STG.E desc[UR10][R4.64+0x3c], R15 ;  /* 0x00003c0f04008986 */ /* 0x0003e8000c10190a */
[----:B------:R-:W2:Y:S02]  /*29f0*/  LDG.E R11, desc[UR10][R8.64+-0x18] ;  /* 0xffffe80a080b7981 */ /* 0x000ea4000c1e1900 */
[----:B--2---:R-:W-:-:S13]  /*2a00*/  ISETP.NE.AND P0, PT, R10, R11, PT ;  /* 0x0000000b0a00720c */ /* 0x004fda0003f05270 */
[----:B------:R-:W-:-:S05]  /*2a10*/  @!P0 IMAD.MOV.U32 R17, RZ, RZ, 0x1 ;  /* 0x00000001ff118424 */ /* 0x000fca00078e00ff */
[----:B------:R2:W-:Y:S04]  /*2a20*/  @!P0 STG.E desc[UR10][R4.64+0x3c], R17 ;  /* 0x00003c1104008986 */ /* 0x0005e8000c10190a */
[----:B------:R-:W3:Y:S02]  /*2a30*/  LDG.E R11, desc[UR10][R8.64+-0x14] ;  /* 0xffffec0a080b7981 */ /* 0x000ee4000c1e1900 */
[----:B---3--:R-:W-:-:S13]  /*2a40*/  ISETP.NE.AND P0, PT, R10, R11, PT ;  /* 0x0000000b0a00720c */ /* 0x008fda0003f05270 */
[----:B0-----:R-:W-:-:S05]  /*2a50*/  @!P0 IMAD.MOV.U32 R13, RZ, RZ, 0x1 ;  /* 0x00000001ff0d8424 */ /* 0x001fca00078e00ff */
[----:B------:R0:W-:Y:S04]  /*2a60*/  @!P0 STG.E desc[UR10][R4.64+0x3c], R13 ;  /* 0x00003c0d04008986 */ /* 0x0001e8000c10190a */
[----:B------:R-:W3:Y:S02]  /*2a70*/  LDG.E R11, desc[UR10][R8.64+-0x10] ;  /* 0xfffff00a080b7981 */ /* 0x000ee4000c1e1900 */
[----:B---3--:R-:W-:-:S13]  /*2a80*/  ISETP.NE.AND P0, PT, R10, R11, PT ;  /* 0x0000000b0a00720c */ /* 0x008fda0003f05270 */
[----:B-1----:R-:W-:-:S05]  /*2a90*/  @!P0 IMAD.MOV.U32 R15, RZ, RZ, 0x1 ;  /* 0x00000001ff0f8424 */ /* 0x002fca00078e00ff */
[----:B------:R1:W-:Y:S04]  /*2aa0*/  @!P0 STG.E desc[UR10][R4.64+0x3c], R15 ;  /* 0x00003c0f04008986 */ /* 0x0003e8000c10190a */
[----:B------:R-:W3:Y:S02]  /*2ab0*/  LDG.E R11, desc[UR10][R8.64+-0xc] ;  /* 0xfffff40a080b7981 */ /* 0x000ee4000c1e1900 */
[----:B---3--:R-:W-:-:S13]  /*2ac0*/  ISETP.NE.AND P0, PT, R10, R11, PT ;  /* 0x0000000b0a00720c */ /* 0x008fda0003f05270 */
[----:B--2---:R-:W-:-:S05]  /*2ad0*/  @!P0 IMAD.MOV.U32 R17, RZ, RZ, 0x1 ;  /* 0x00000001ff118424 */ /* 0x004fca00078e00ff */
        /* <DEDUP_REMOVED lines=33> */
[----:B------:R-:W4:Y:S02]  /*2cf0*/  LDG.E R11, desc[UR10][R8.64+0x18] ;  /* 0x0000180a080b7981 */ /* 0x000f24000c1e1900 */
[----:B----4-:R-:W-:-:S13]  /*2d00*/  ISETP.NE.AND P0, PT, R10, R11, PT ;  /* 0x0000000b0a00720c */ /* 0x010fda0003f05270 */
[----:B--2---:R-:W-:-:S05]  /*2d10*/  @!P0 IMAD.MOV.U32 R17, RZ, RZ, 0x1 ;  /* 0x00000001ff118424 */ /* 0x004fca00078e00ff */
[----:B------:R3:W-:Y:S04]  /*2d20*/  @!P0 STG.E desc[UR10][R4.64+0x3c], R17 ;  /* 0x00003c1104008986 */ /* 0x0007e8000c10190a */
[----:B------:R-:W2:Y:S01]  /*2d30*/  LDG.E R11, desc[UR10][R8.64+0x1c] ;  /* 0x00001c0a080b7981 */ /* 0x000ea2000c1e1900 */
[----:B------:R-:W-:-:S04]  /*2d40*/  UIADD3 UR7, UPT, UPT, UR7, 0x10, URZ ;  /* 0x0000001007077890 */ /* 0x000fc8000fffe0ff */
[----:B------:R-:W-:Y:S01]  /*2d50*/  UISETP.NE.AND UP1, UPT, UR7, URZ, UPT ;  /* 0x000000ff0700728c */ /* 0x000fe2000bf25270 */
[----:B--2---:R-:W-:-:S13]  /*2d60*/  ISETP.NE.AND P0, PT, R10, R11, PT ;  /* 0x0000000b0a00720c */ /* 0x004fda0003f05270 */
[----:B0-----:R-:W-:-:S05]  /*2d70*/  @!P0 IMAD.MOV.U32 R13, RZ, RZ, 0x1 ;  /* 0x00000001ff0d8424 */ /* 0x001fca00078e00ff */
[----:B------:R3:W-:Y:S01]  /*2d80*/  @!P0 STG.E desc[UR10][R4.64+0x3c], R13 ;  /* 0x00003c0d04008986 */ /* 0x0007e2000c10190a */
[----:B------:R-:W-:-:S05]  /*2d90*/  IADD3 R11, P0, PT, R8, 0x40, RZ ;  /* 0x00000040080b7810 */ /* 0x000fca0007f1e0ff */
[----:B------:R-:W-:Y:S01]  /*2da0*/  IMAD.X R12, RZ, RZ, R9, P0 ;  /* 0x000000ffff0c7224 */ /* 0x000fe200000e0609 */
[----:B------:R-:W-:Y:S07]  /*2db0*/  BRA.U UP1, `(.L_x_13) ;  /* 0xfffffff901e47547 */ /* 0x000fee000b83ffff */
.L_x_12:
[----:B------:R-:W-:Y:S05]  /*2dc0*/  BRA.U !UP0, `(.L_x_11) ;  /* 0x0000000508487547 */ /* 0x000fea000b800000 */
[----:B------:R-:W0:Y:S01]  /*2dd0*/  LDCU UR4, c[0x0][0x3a0] ;  /* 0x00007400ff0477ac */ /* 0x000e220008000800 */
[----:B------:R-:W-:Y:S02]  /*2de0*/  UISETP.GE.U32.AND UP0, UPT, UR8, 0x8, UPT ;  /* 0x000000080800788c */ /* 0x000fe4000bf06070 */
[----:B0-----:R-:W-:-:S04]  /*2df0*/  ULOP3.LUT UR5, UR4, 0x7, URZ, 0xc0, !UPT ;  /* 0x0000000704057892 */ /* 0x001fc8000f8ec0ff */
[----:B------:R-:W-:-:S03]  /*2e00*/  UISETP.NE.AND UP1, UPT, UR5, URZ, UPT ;  /* 0x000000ff0500728c */ /* 0x000fc6000bf25270 */
[----:B------:R-:W-:Y:S08]  /*2e10*/  BRA.U !UP0, `(.L_x_14) ;  /* 0x0000000108907547 */ /* 0x000ff0000b800000 */
[----:B------:R-:W0:Y:S01]  /*2e20*/  LDC.64 R8, c[0x0][0x398] ;  /* 0x0000e600ff087b82 */ /* 0x000e220000000a00 */
[----:B-1----:R-:W2:Y:S01]  /*2e30*/  LDG.E R10, desc[UR10][R4.64+0x10] ;  /* 0x0000100a040a7981 */ /* 0x002ea2000c1e1900 */
[----:B0-----:R-:W-:-:S05]  /*2e40*/  IMAD.WIDE.U32 R8, R0, 0x4, R8 ;  /* 0x0000000400087825 */ /* 0x001fca00078e0008 */
[----:B------:R-:W2:Y:S02]  /*2e50*/  LDG.E R11, desc[UR10][R8.64] ;  /* 0x0000000a080b7981 */ /* 0x000ea4000c1e1900 */
[----:B--2---:R-:W-:-:S13]  /*2e60*/  ISETP.NE.AND P0, PT, R10, R11, PT ;  /* 0x0000000b0a00720c */ /* 0x004fda0003f05270 */
        /* <DEDUP_REMOVED lines=22> */
[----:B------:R-:W2:Y:S02]  /*2fd0*/  LDG.E R11, desc[UR10][R8.64+0x18] ;  /* 0x0000180a080b7981 */ /* 0x000ea4000c1e1900 */
[----:B--2---:R-:W-:-:S13]  /*2fe0*/  ISETP.NE.AND P0, PT, R10, R11, PT ;  /* 0x0000000b0a00720c */ /* 0x004fda0003f05270 */
[----:B0-----:R-:W-:-:S05]  /*2ff0*/  @!P0 IMAD.MOV.U32 R13, RZ, RZ, 0x1 ;  /* 0x00000001ff0d8424 */ /* 0x001fca00078e00ff */
[----:B------:R4:W-:Y:S04]  /*3000*/  @!P0 STG.E desc[UR10][R4.64+0x3c], R13 ;  /* 0x00003c0d04008986 */ /* 0x0009e8000c10190a */
[----:B------:R-:W2:Y:S01]  /*3010*/  LDG.E R11, desc[UR10][R8.64+0x1c] ;  /* 0x00001c0a080b7981 */ /* 0x000ea2000c1e1900 */
[----:B------:R-:W-:Y:S01]  /*3020*/  VIADD R0, R0, 0x8 ;  /* 0x0000000800007836 */ /* 0x000fe20000000000 */
[----:B--2---:R-:W-:-:S13]  /*3030*/  ISETP.NE.AND P0, PT, R10, R11, PT ;  /* 0x0000000b0a00720c */ /* 0x004fda0003f05270 */
[----:B------:R-:W-:-:S05]  /*3040*/  @!P0 IMAD.MOV.U32 R11, RZ, RZ, 0x1 ;  /* 0x00000001ff0b8424 */ /* 0x000fca00078e00ff */
[----:B------:R4:W-:Y:S02]  /*3050*/  @!P0 STG.E desc[UR10][R4.64+0x3c], R11 ;  /* 0x00003c0b04008986 */ /* 0x0009e4000c10190a */
.L_x_14:
[----:B------:R-:W-:Y:S05]  /*3060*/  BRA.U !UP1, `(.L_x_11) ;  /* 0x0000000109a07547 */ /* 0x000fea000b800000 */
[----:B------:R-:W-:Y:S02]  /*3070*/  UISETP.GE.U32.AND UP0, UPT, UR5, 0x4, UPT ;  /* 0x000000040500788c */ /* 0x000fe4000bf06070 */
[----:B------:R-:W-:-:S04]  /*3080*/  ULOP3.LUT UR4, UR4, 0x3, URZ, 0xc0, !UPT ;  /* 0x0000000304047892 */ /* 0x000fc8000f8ec0ff */
[----:B------:R-:W-:-:S03]  /*3090*/  UISETP.NE.AND UP1, UPT, UR4, URZ, UPT ;  /* 0x000000ff0400728c */ /* 0x000fc6000bf25270 */
[----:B------:R-:W-:Y:S08]  /*30a0*/  BRA.U !UP0, `(.L_x_15) ;  /* 0x0000000108507547 */ /* 0x000ff0000b800000 */
[----:B------:R-:W0:Y:S01]  /*30b0*/  LDC.64 R8, c[0x0][0x398] ;  /* 0x0000e600ff087b82 */ /* 0x000e220000000a00 */
[----:B-1----:R-:W2:Y:S01]  /*30c0*/  LDG.E R10, desc[UR10][R4.64+0x10] ;  /* 0x0000100a040a7981 */ /* 0x002ea2000c1e1900 */
[----:B0-----:R-:W-:-:S05]  /*30d0*/  IMAD.WIDE.U32 R8, R0, 0x4, R8 ;  /* 0x0000000400087825 */ /* 0x001fca00078e0008 */
[----:B----4-:R-:W2:Y:S02]  /*30e0*/  LDG.E R11, desc[UR10][R8.64] ;  /* 0x0000000a080b7981 */ /* 0x010ea4000c1e1900 */
        /* <DEDUP_REMOVED lines=11> */
[----:B------:R-:W2:Y:S01]  /*31a0*/  LDG.E R11, desc[UR10][R8.64+0xc] ;  /* 0x00000c0a080b7981 */ /* 0x000ea2000c1e1900 */
[----:B------:R-:W-:Y:S01]  /*31b0*/  VIADD R0, R0, 0x4 ;  /* 0x0000000400007836 */ /* 0x000fe20000000000 */
[----:B--2---:R-:W-:-:S13]  /*31c0*/  ISETP.NE.AND P0, PT, R10, R11, PT ;  /* 0x0000000b0a00720c */ /* 0x004fda0003f05270 */
[----:B------:R-:W-:-:S05]  /*31d0*/  @!P0 IMAD.MOV.U32 R11, RZ, RZ, 0x1 ;  /* 0x00000001ff0b8424 */ /* 0x000fca00078e00ff */
[----:B------:R0:W-:Y:S02]  /*31e0*/  @!P0 STG.E desc[UR10][R4.64+0x3c], R11 ;  /* 0x00003c0b04008986 */ /* 0x0001e4000c10190a */
.L_x_15:
[----:B------:R-:W-:Y:S05]  /*31f0*/  BRA.U !UP1, `(.L_x_11) ;  /* 0x00000001093c7547 */ /* 0x000fea000b800000 */
[----:B-1----:R1:W5:Y:S01]  /*3200*/  LDG.E R10, desc[UR10][R4.64+0x10] ;  /* 0x0000100a040a7981 */ /* 0x002362000c1e1900 */
[----:B------:R-:W2:Y:S01]  /*3210*/  LDC.64 R8, c[0x0][0x398] ;  /* 0x0000e600ff087b82 */ /* 0x000ea20000000a00 */
[----:B------:R-:W-:Y:S01]  /*3220*/  UIADD3 UR4, UPT, UPT, -UR4, URZ, URZ ;  /* 0x000000ff04047290 */ /* 0x000fe2000fffe1ff */
[----:B--2---:R-:W-:-:S04]  /*3230*/  IMAD.WIDE.U32 R8, R0, 0x4, R8 ;  /* 0x0000000400087825 */ /* 0x004fc800078e0008 */
[----:B01--4-:R-:W-:-:S07]  /*3240*/  IMAD.MOV.U32 R11, RZ, RZ, R9 ;  /* 0x000000ffff0b7224 */ /* 0x013fce00078e0009 */
.L_x_16:
[----:B------:R-:W-:-:S06]  /*3250*/  IMAD.MOV.U32 R9, RZ, RZ, R11 ;  /* 0x000000ffff097224 */ /* 0x000fcc00078e000b */
[----:B--2---:R-:W2:Y:S01]  /*3260*/  LDG.E R9, desc[UR10][R8.64] ;  /* 0x0000000a08097981 */ /* 0x004ea2000c1e1900 */
[----:B------:R-:W-:-:S04]  /*3270*/  UIADD3 UR4, UPT, UPT, UR4, 0x1, URZ ;  /* 0x0000000104047890 */ /* 0x000fc8000fffe0ff */
[----:B------:R-:W-:Y:S01]  /*3280*/  UISETP.NE.AND UP0, UPT, UR4, URZ, UPT ;  /* 0x000000ff0400728c */ /* 0x000fe2000bf05270 */
[----:B--2--5:R-:W-:-:S13]  /*3290*/  ISETP.NE.AND P0, PT, R10, R9, PT ;  /* 0x000000090a00720c */ /* 0x024fda0003f05270 */
[----:B---3--:R-:W-:-:S05]  /*32a0*/  @!P0 IMAD.MOV.U32 R13, RZ, RZ, 0x1 ;  /* 0x00000001ff0d8424 */ /* 0x008fca00078e00ff */
[----:B------:R2:W-:Y:S01]  /*32b0*/  @!P0 STG.E desc[UR10][R4.64+0x3c], R13 ;  /* 0x00003c0d04008986 */ /* 0x0005e2000c10190a */
[----:B------:R-:W-:-:S05]  /*32c0*/  IADD3 R8, P0, PT, R8, 0x4, RZ ;  /* 0x0000000408087810 */ /* 0x000fca0007f1e0ff */
[----:B------:R-:W-:Y:S01]  /*32d0*/  IMAD.X R11, RZ, RZ, R11, P0 ;  /* 0x000000ffff0b7224 */ /* 0x000fe200000e060b */
[----:B------:R-:W-:Y:S07]  /*32e0*/  BRA.U UP0, `(.L_x_16) ;  /* 0xfffffffd00d87547 */ /* 0x000fee000b83ffff */
.L_x_11:
[----:B------:R-:W5:Y:S02]  /*32f0*/  LDG.E R0, desc[UR10][R4.64+0x3c] ;  /* 0x00003c0a04007981 */ /* 0x000f64000c1e1900 */
[----:B-----5:R-:W-:-:S13]  /*3300*/  ISETP.NE.AND P0, PT, R0, RZ, PT ;  /* 0x000000ff0000720c */ /* 0x020fda0003f05270 */
[----:B------:R-:W-:Y:S05]  /*3310*/  @!P0 EXIT ;  /* 0x000000000000894d */ /* 0x000fea0003800000 */
[----:B01--4-:R-:W0:Y:S01]  /*3320*/  LDC.64 R10, c[0x0][0x388] ;  /* 0x0000e200ff0a7b82 */ /* 0x013e220000000a00 */
[----:B---3--:R-:W3:Y:S04]  /*3330*/  LDG.E.64 R16, desc[UR10][R4.64+0x10] ;  /* 0x0000100a04107981 */ /* 0x008ee8000c1e1b00 */
[----:B------:R-:W4:Y:S04]  /*3340*/  LDG.E R19, desc[UR10][R4.64+0x38] ;  /* 0x0000380a04137981 */ /* 0x000f28000c1e1900 */
[----:B------:R-:W4:Y:S04]  /*3350*/  LDG.E R0, desc[UR10][R4.64+0x24] ;  /* 0x0000240a04007981 */ /* 0x000f28000c1e1900 */
[----:B------:R-:W5:Y:S04]  /*3360*/  LDG.E R15, desc[UR10][R4.64+0x34] ;  /* 0x0000340a040f7981 */ /* 0x000f68000c1e1900 */
[----:B------:R2:W5:Y:S01]  /*3370*/  LDG.E.64 R8, desc[UR10][R4.64+0x8] ;  /* 0x0000080a04087981 */ /* 0x000562000c1e1b00 */
[----:B------:R-:W-:Y:S01]  /*3380*/  IMAD.MOV.U32 R14, RZ, RZ, RZ ;  /* 0x000000ffff0e7224 */ /* 0x000fe200078e00ff */
[----:B------:R-:W2:Y:S02]  /*3390*/  LDCU.64 UR4, c[0x4][0x68] ;  /* 0x01000d00ff0477ac */ /* 0x000ea40008000a00 */
[----:B0-----:R-:W5:Y:S01]  /*33a0*/  LDG.E.64 R10, desc[UR10][R10.64+0x8] ;  /* 0x0000080a0a0a7981 */ /* 0x001f62000c1e1b00 */
[----:B--2---:R-:W-:-:S02]  /*33b0*/  IMAD.U32 R4, RZ, RZ, UR4 ;  /* 0x00000004ff047e24 */ /* 0x004fc4000f8e00ff */
[----:B------:R-:W-:Y:S02]  /*33c0*/  IMAD.U32 R5, RZ, RZ, UR5 ;  /* 0x00000005ff057e24 */ /* 0x000fe4000f8e00ff */
[----:B---3--:R-:W-:Y:S02]  /*33d0*/  IMAD.MOV.U32 R12, RZ, RZ, R17 ;  /* 0x000000ffff0c7224 */ /* 0x008fe400078e0011 */
[----:B------:R-:W-:Y:S02]  /*33e0*/  IMAD.MOV.U32 R13, RZ, RZ, R16 ;  /* 0x000000ffff0d7224 */ /* 0x000fe400078e0010 */
[----:B----4-:R-:W-:-:S03]  /*33f0*/  IMAD.IADD R0, R19, 0x1, -R0 ;  /* 0x0000000113007824 */ /* 0x010fc600078e0a00 */
[----:B------:R0:W-:Y:S04]  /*3400*/  STL.64 [R1], R12 ;  /* 0x0000000c01007387 */ /* 0x0001e80000100a00 */
[----:B------:R0:W-:Y:S01]  /*3410*/  STL [R1+0x10], R0 ;  /* 0x0000100001007387 */ /* 0x0001e20000100800 */
[----:B-----5:R-:W-:Y:S01]  /*3420*/  DMUL R2, R2, R10 ;  /* 0x0000000a02027228 */ /* 0x020fe20000000000 */
[----:B------:R-:W-:Y:S02]  /*3430*/  MOV R10, 0x0 ;  /* 0x00000000000a7802 */ /* 0x000fe40000000f00 */
[----:B------:R0:W-:Y:S04]  /*3440*/  STL.64 [R1+0x20], R14 ;  /* 0x0000200e01007387 */ /* 0x0001e80000100a00 */
[----:B------:R0:W-:Y:S01]  /*3450*/  STL.64 [R1+0x8], R2 ;  /* 0x0000080201007387 */ /* 0x0001e20000100a00 */
[----:B------:R-:W1:Y:S03]  /*3460*/  LDC.64 R10, c[0x4][R10] ;  /* 0x010000000a0a7b82 */ /* 0x000e660000000a00 */
[----:B------:R0:W-:Y:S02]  /*3470*/  STL.64 [R1+0x18], R8 ;  /* 0x0000180801007387 */ /* 0x0001e40000100a00 */
[----:B------:R-:W-:-:S07]  /*3480*/  LEPC R20, `(.L_x_17) ;  /* 0x000000001014794e */ /* 0x000fce0000000000 */
[----:B01----:R-:W-:Y:S05]  /*3490*/  CALL.ABS.NOINC R10 ;  /* 0x000000000a007343 */ /* 0x003fea0003c00000 */
.L_x_17:
[----:B------:R-:W-:Y:S05]  /*34a0*/  EXIT ;  /* 0x000000000000794d */ /* 0x000fea0003800000 */
.L_x_18:
[----:B------:R-:W-:-:S00]  /*34b0*/  BRA `(.L_x_18) ;  /* 0xfffffffc00fc7947 */ /* 0x000fc0000383ffff */
[----:B------:R-:W-:-:S00]  /*34c0*/  NOP ;  /* 0x0000000000007918 */ /* 0x000fc00000000000 */
        /* <DEDUP_REMOVED lines=11> */
.L_x_30:


//--------------------- .text._Z18simulateRaceKernelP6SporcuidPi --------------------------
	.section	.text._Z18simulateRaceKernelP6SporcuidPi,"ax",@progbits
	.align	128
        .global         _Z18simulateRaceKernelP6SporcuidPi
        .type           _Z18simulateRaceKernelP6SporcuidPi,@function
        .size           _Z18simulateRaceKernelP6SporcuidPi,(.L_x_31 - _Z18simulateRaceKernelP6SporcuidPi)
        .other          _Z18simulateRaceKernelP6SporcuidPi,@"STO_CUDA_ENTRY STV_DEFAULT"
_Z18simulateRaceKernelP6SporcuidPi:
.text._Z18simulateRaceKernelP6SporcuidPi:
[----:B------:R-:W0:Y:S01]  /*0000*/  LDC R1, c[0x0][0x37c] ;  /* 0x0000df00ff017b82 */ /* 0x000e220000000800 */
[----:B------:R-:W1:Y:S01]  /*0010*/  S2R R3, SR_TID.X ;  /* 0x0000000000037919 */ /* 0x000e620000002100 */
[----:B------:R-:W2:Y:S01]  /*0020*/  LDCU UR5, c[0x0][0x2fc] ;  /* 0x00005f80ff0577ac */ /* 0x000ea20008000800 */
[----:B0-----:R-:W-:Y:S01]  /*0030*/  VIADD R1, R1, 0xffffffb0 ;  /* 0xffffffb001017836 */ /* 0x001fe20000000000 */
[----:B------:R-:W1:Y:S01]  /*0040*/  S2R R2, SR_CTAID.X ;  /* 0x0000000000027919 */ /* 0x000e620000002500 */
[----:B------:R-:W1:Y:S01]  /*0050*/  LDCU UR6, c[0x0][0x360] ;  /* 0x00006c00ff0677ac */ /* 0x000e620008000800 */
[----:B------:R-:W0:Y:S01]  /*0060*/  LDCU UR7, c[0x0][0x388] ;  /* 0x00007100ff0777ac */ /* 0x000e220008000800 */
[----:B------:R-:W3:Y:S02]  /*0070*/  LDCU UR4, c[0x0][0x2f8] ;  /* 0x00005f00ff0477ac */ /* 0x000ee40008000800 */
[----:B---3--:R-:W-:Y:S01]  /*0080*/  IADD3 R6, P1, PT, R1, UR4, RZ ;  /* 0x0000000401067c10 */ /* 0x008fe2000ff3e0ff */
[----:B-1----:R-:W-:-:S04]  /*0090*/  IMAD R3, R2, UR6, R3 ;  /* 0x0000000602037c24 */ /* 0x002fc8000f8e0203 */
[----:B--2---:R-:W-:Y:S01]  /*00a0*/  IMAD.X R7, RZ, RZ, UR5, P1 ;  /* 0x00000005ff077e24 */ /* 0x004fe200088e06ff */
[----:B0-----:R-:W-:-:S13]  /*00b0*/  ISETP.GE.AND P0, PT, R3, UR7, PT ;  /* 0x0000000703007c0c */ /* 0x001fda000bf06270 */
[----:B------:R-:W-:Y:S05]  /*00c0*/  @P0 EXIT ;  /* 0x000000000000094d */ /* 0x000fea0003800000 */
[----:B------:R-:W0:Y:S01]  /*00d0*/  LDC.64 R16, c[0x0][0x380] ;  /* 0x0000e000ff107b82 */ /* 0x000e220000000a00 */
[----:B------:R-:W1:Y:S01]  /*00e0*/  LDCU.64 UR38, c[0x0][0x358] ;  /* 0x00006b00ff2677ac */ /* 0x000e620008000a00 */
[----:B------:R-:W2:Y:S01]  /*00f0*/  LDCU.64 UR36, c[0x0][0x390] ;  /* 0x00007200ff2477ac */ /* 0x000ea20008000a00 */
[----:B0-----:R-:W-:-:S05]  /*0100*/  IMAD.WIDE R16, R3, 0x40, R16 ;  /* 0x0000004003107825 */ /* 0x001fca00078e0210 */
[----:B-1----:R-:W3:Y:S04]  /*0110*/  LDG.E.64 R24, desc[UR38][R16.64+0x18] ;  /* 0x0000182610187981 */ /* 0x002ee8000c1e1b00 */
[----:B------:R-:W3:Y:S04]  /*0120*/  LDG.E R10, desc[UR38][R16.64+0x20] ;  /* 0x00002026100a7981 */ /* 0x000ee8000c1e1900 */
[----:B------:R-:W4:Y:S04]  /*0130*/  LDG.E.U8 R0, desc[UR38][R16.64+0x28] ;  /* 0x0000282610007981 */ /* 0x000f28000c1e1100 */
[----:B------:R0:W5:Y:S01]  /*0140*/  LDG.E.64 R14, desc[UR38][R16.64] ;  /* 0x00000026100e7981 */ /* 0x000162000c1e1b00 */
[----:B--2---:R-:W1:Y:S01]  /*0150*/  F2I.F64.TRUNC R9, UR36 ;  /* 0x0000002400097d11 */ /* 0x004e62000830d100 */
[----:B------:R-:W-:-:S05]  /*0160*/  IADD3 R19, P1, PT, R6, 0x30, RZ ;  /* 0x0000003006137810 */ /* 0x000fca0007f3e0ff */
[----:B------:R-:W-:Y:S02]  /*0170*/  IMAD.X R18, RZ, RZ, R7, P1 ;  /* 0x000000ffff127224 */ /* 0x000fe400008e0607 */
[----:B---3--:R-:W-:-:S05]  /*0180*/  IMAD.WIDE R24, R10, 0x30, R24 ;  /* 0x000000300a187825 */ /* 0x008fca00078e0218 */
[----:B------:R0:W5:Y:S04]  /*0190*/  LD.E.64 R20, desc[UR38][R24.64+0x8] ;  /* 0x0000082618147980 */ /* 0x000168000c101b00 */
[----:B-1----:R0:W-:Y:S01]  /*01a0*/  STG.E desc[UR38][R16.64+0x38], R9 ;  /* 0x0000380910007986 */ /* 0x0021e2000c101926 */
[----:B----4-:R-:W-:-:S13]  /*01b0*/  ISETP.NE.AND P0, PT, R0, RZ, PT ;  /* 0x000000ff0000720c */ /* 0x010fda0003f05270 */
[----:B0-----:R-:W-:Y:S05]  /*01c0*/  @P0 BRA `(.L_x_19) ;  /* 0x00000004008c0947 */ /* 0x001fea0003800000 */
[----:B------:R-:W2:Y:S04]  /*01d0*/  LDG.E R0, desc[UR38][R16.64+0x24] ;  /* 0x0000242610007981 */ /* 0x000ea8000c1e1900 */
[----:B------:R-:W3:Y:S01]  /*01e0*/  LD.E.64 R12, desc[UR38][R24.64] ;  /* 0x00000026180c7980 */ /* 0x000ee2000c101b00 */
[----:B-----5:R-:W-:Y:S01]  /*01f0*/  DMUL R20, R20, R14 ;  /* 0x0000000e14147228 */ /* 0x020fe20000000000 */
[----:B--2---:R-:W0:Y:S02]  /*0200*/  I2F.F64 R4, R0 ;  /* 0x0000000000047312 */ /* 0x004e240000201c00 */
[----:B0-----:R-:W-:-:S08]  /*0210*/  DADD R4, -R4, UR36 ;  /* 0x0000002404047e29 */ /* 0x001fd00008000100 */
[----:B------:R-:W-:-:S08]  /*0220*/  DMUL R4, R4, R20 ;  /* 0x0000001404047228 */ /* 0x000fd00000000000 */
[----:B---3--:R-:W-:-:S14]  /*0230*/  DSETP.GE.AND P0, PT, R4, R12, PT ;  /* 0x0000000c0400722a */ /* 0x008fdc0003f06000 */
[----:B------:R-:W-:Y:S05]  /*0240*/  @!P0 BRA `(.L_x_20) ;  /* 0x0000000400088947 */ /* 0x000fea0003800000 */
[----:B------:R-:W2:Y:S02]  /*0250*/  LDG.E.64 R4, desc[UR38][R16.64+0x30] ;  /* 0x0000302610047981 */ /* 0x000ea4000c1e1b00 */
[----:B--2---:R-:W0:Y:S02]  /*0260*/  I2F.F64 R20, R5 ;  /* 0x0000000500147312 */ /* 0x004e240000201c00 */
[----:B0-----:R-:W-:-:S06]  /*0270*/  DADD R20, R12, R20 ;  /* 0x000000000c147229 */ /* 0x001fcc0000000014 */
[----:B------:R-:W0:Y:S02]  /*0280*/  F2I.F64.TRUNC R11, R20 ;  /* 0x00000014000b7311 */ /* 0x000e24000030d100 */
[----:B0-----:R0:W-:Y:S04]  /*0290*/  STG.E desc[UR38][R16.64+0x34], R11 ;  /* 0x0000340b10007986 */ /* 0x0011e8000c101926 */
[----:B------:R-:W2:Y:S01]  /*02a0*/  LD.E.64 R12, desc[UR38][R24.64] ;  /* 0x00000026180c7980 */ /* 0x000ea2000c101b00 */
[----:B------:R-:W-:Y:S01]  /*02b0*/  MOV R8, 0x1 ;  /* 0x0000000100087802 */ /* 0x000fe20000000f00 */
[----:B------:R-:W-:Y:S02]  /*02c0*/  VIADD R3, R10, 0x1 ;  /* 0x000000010a037836 */ /* 0x000fe40000000000 */
[----:B------:R0:W-:Y:S03]  /*02d0*/  STG.E desc[UR38][R16.64+0x24], R9 ;  /* 0x0000240910007986 */ /* 0x0001e6000c101926 */
[----:B------:R-:W-:Y:S01]  /*02e0*/  ISETP.NE.AND P0, PT, R3, R4, PT ;  /* 0x000000040300720c */ /* 0x000fe20003f05270 */
[----:B------:R0:W-:Y:S04]  /*02f0*/  STG.E.U8 desc[UR38][R16.64+0x28], R8 ;  /* 0x0000280810007986 */ /* 0x0001e8000c101126 */
[----:B--2---:R0:W-:Y:S08]  /*0300*/  STG.E.64 desc[UR38][R16.64+0x8], R12 ;  /* 0x0000080c10007986 */ /* 0x0041f0000c101b26 */
[----:B------:R-:W-:Y:S05]  /*0310*/  @!P0 BRA `(.L_x_21) ;  /* 0x0000000000388947 */ /* 0x000fea0003800000 */
[----:B0-----:R-:W2:Y:S02]  /*0320*/  LDG.E R16, desc[UR38][R16.64+0x3c] ;  /* 0x00003c2610107981 */ /* 0x001ea4000c1e1900 */
[----:B--2---:R-:W-:-:S13]  /*0330*/  ISETP.NE.AND P0, PT, R16, RZ, PT ;  /* 0x000000ff1000720c */ /* 0x004fda0003f05270 */
[----:B------:R-:W-:Y:S05]  /*0340*/  @!P0 EXIT ;  /* 0x000000000000894d */ /* 0x000fea0003800000 */
[----:B------:R-:W-:Y:S01]  /*0350*/  MOV R0, 0x0 ;  /* 0x0000000000007802 */ /* 0x000fe20000000f00 */
[----:B------:R0:W-:Y:S01]  /*0360*/  STL [R1+0x30], R9 ;  /* 0x0000300901007387 */ /* 0x0001e20000100800 */
[----:B------:R-:W1:Y:S01]  /*0370*/  LDCU.64 UR4, c[0x4][0x58] ;  /* 0x01000b00ff0477ac */ /* 0x000e620008000a00 */
[----:B------:R-:W-:Y:S01]  /*0380*/  MOV R6, R19 ;  /* 0x0000001300067202 */ /* 0x000fe20000000f00 */
[----:B------:R0:W2:Y:S01]  /*0390*/  LDC.64 R2, c[0x4][R0] ;  /* 0x0100000000027b82 */ /* 0x0000a20000000a00 */
[----:B------:R-:W-:Y:S02]  /*03a0*/  IMAD.MOV.U32 R7, RZ, RZ, R18 ;  /* 0x000000ffff077224 */ /* 0x000fe400078e0012 */
[----:B-1----:R-:W-:Y:S02]  /*03b0*/  IMAD.U32 R4, RZ, RZ, UR4 ;  /* 0x00000004ff047e24 */ /* 0x002fe4000f8e00ff */
[----:B0-----:R-:W-:-:S07]  /*03c0*/  IMAD.U32 R5, RZ, RZ, UR5 ;  /* 0x00000005ff057e24 */ /* 0x001fce000f8e00ff */
[----:B------:R-:W-:-:S07]  /*03d0*/  LEPC R20, `(.L_x_22) ;  /* 0x000000001014794e */ /* 0x000fce0000000000 */
[----:B--2---:R-:W-:Y:S05]  /*03e0*/  CALL.ABS.NOINC R2 ;  /* 0x0000000002007343 */ /* 0x004fea0003c00000 */
.L_x_22:
[----:B------:R-:W-:Y:S05]  /*03f0*/  EXIT ;  /* 0x000000000000794d */ /* 0x000fea0003800000 */
.L_x_21:
[----:B------:R-:W2:Y:S02]  /*0400*/  LDG.E R0, desc[UR38][R16.64+0x3c] ;  /* 0x00003c2610007981 */ /* 0x000ea4000c1e1900 */
[----:B--2---:R-:W-:-:S13]  /*0410*/  ISETP.NE.AND P0, PT, R0, RZ, PT ;  /* 0x000000ff0000720c */ /* 0x004fda0003f05270 */
[----:B------:R-:W-:Y:S05]  /*0420*/  @!P0 EXIT ;  /* 0x000000000000894d */ /* 0x000fea0003800000 */
[----:B------:R-:W2:Y:S04]  /*0430*/  LD.E.64 R24, desc[UR38][R24.64+0x8] ;  /* 0x0000082618187980 */ /* 0x000ea8000c101b00 */
[----:B------:R-:W3:Y:S01]  /*0440*/  LDG.E.64 R4, desc[UR38][R16.64+0x10] ;  /* 0x0000102610047981 */ /* 0x000ee2000c1e1b00 */
[----:B------:R-:W-:Y:S01]  /*0450*/  MOV R22, 0x0 ;  /* 0x0000000000167802 */ /* 0x000fe20000000f00 */
[----:B------:R-:W1:Y:S02]  /*0460*/  LDCU.64 UR4, c[0x4][0x68] ;  /* 0x01000d00ff0477ac */ /* 0x000e640008000a00 */
[----:B------:R4:W-:Y:S01]  /*0470*/  STL.64 [R1+0x18], R12 ;  /* 0x0000180c01007387 */ /* 0x0009e20000100a00 */
[----:B0-----:R4:W0:Y:S03]  /*0480*/  LDC.64 R8, c[0x4][R22] ;  /* 0x0100000016087b82 */ /* 0x0018260000000a00 */
[----:B------:R4:W-:Y:S04]  /*0490*/  STL.64 [R1+0x20], R10 ;  /* 0x0000200a01007387 */ /* 0x0009e80000100a00 */
[----:B------:R4:W-:Y:S01]  /*04a0*/  STL [R1+0x10], RZ ;  /* 0x000010ff01007387 */ /* 0x0009e20000100800 */
[----:B--2---:R-:W-:Y:S01]  /*04b0*/  DMUL R14, R14, R24 ;  /* 0x000000180e0e7228 */ /* 0x004fe20000000000 */
[----:B---3--:R-:W-:-:S02]  /*04c0*/  IMAD.MOV.U32 R20, RZ, RZ, R5 ;  /* 0x000000ffff147224 */ /* 0x008fc400078e0005 */
[----:B------:R-:W-:-:S04]  /*04d0*/  IMAD.MOV.U32 R21, RZ, RZ, R4 ;  /* 0x000000ffff157224 */ /* 0x000fc800078e0004 */
[----:B------:R4:W-:Y:S01]  /*04e0*/  STL.64 [R1+0x8], R14 ;  /* 0x0000080e01007387 */ /* 0x0009e20000100a00 */
[----:B-1----:R-:W-:Y:S01]  /*04f0*/  MOV R4, UR4 ;  /* 0x0000000400047c02 */ /* 0x002fe20008000f00 */
[----:B------:R-:W-:Y:S02]  /*0500*/  IMAD.U32 R5, RZ, RZ, UR5 ;  /* 0x00000005ff057e24 */ /* 0x000fe4000f8e00ff */
[----:B0-----:R4:W-:Y:S05]  /*0510*/  STL.64 [R1], R20 ;  /* 0x0000001401007387 */ /* 0x0019ea0000100a00 */
[----:B----4-:R-:W-:-:S07]  /*0520*/  LEPC R20, `(.L_x_23) ;  /* 0x000000001014794e */ /* 0x010fce0000000000 */
[----:B------:R-:W-:Y:S05]  /*0530*/  CALL.ABS.NOINC R8 ;  /* 0x0000000008007343 */ /* 0x000fea0003c00000 */
.L_x_23:
[----:B------:R-:W2:Y:S01]  /*0540*/  LDG.E R3, desc[UR38][R16.64+0x10] ;  /* 0x0000102610037981 */ /* 0x000ea2000c1e1900 */
[----:B------:R-:W0:Y:S01]  /*0550*/  LDC.64 R12, c[0x0][0x390] ;  /* 0x0000e400ff0c7b82 */ /* 0x000e220000000a00 */
[----:B------:R-:W1:Y:S02]  /*0560*/  LDCU.64 UR4, c[0x4][0x60] ;  /* 0x01000c00ff0477ac */ /* 0x000e640008000a00 */
[----:B------:R-:W3:Y:S04]  /*0570*/  LDG.E.64 R8, desc[UR38][R16.64] ;  /* 0x0000002610087981 */ /* 0x000ee8000c1e1b00 */
[----:B------:R-:W0:Y:S01]  /*0580*/  LDG.E.64 R14, desc[UR38][R16.64+0x8] ;  /* 0x00000826100e7981 */ /* 0x000e22000c1e1b00 */
[----:B------:R-:W4:Y:S01]  /*0590*/  LDC.64 R22, c[0x4][R22] ;  /* 0x0100000016167b82 */ /* 0x000f220000000a00 */
[----:B------:R-:W-:Y:S01]  /*05a0*/  MOV R6, R19 ;  /* 0x0000001300067202 */ /* 0x000fe20000000f00 */
[----:B------:R-:W-:-:S02]  /*05b0*/  IMAD.MOV.U32 R7, RZ, RZ, R18 ;  /* 0x000000ffff077224 */ /* 0x000fc400078e0012 */
[----:B-1----:R-:W-:Y:S02]  /*05c0*/  IMAD.U32 R4, RZ, RZ, UR4 ;  /* 0x00000004ff047e24 */ /* 0x002fe4000f8e00ff */
[----:B------:R-:W-:Y:S01]  /*05d0*/  IMAD.U32 R5, RZ, RZ, UR5 ;  /* 0x00000005ff057e24 */ /* 0x000fe2000f8e00ff */
[----:B--2---:R1:W-:Y:S04]  /*05e0*/  STL.64 [R1+0x30], R2 ;  /* 0x0000300201007387 */ /* 0x0043e80000100a00 */
[----:B---3--:R1:W-:Y:S04]  /*05f0*/  STL.64 [R1+0x38], R8 ;  /* 0x0000380801007387 */ /* 0x0083e80000100a00 */
[----:B0---4-:R1:W-:Y:S02]  /*0600*/  STL.128 [R1+0x40], R12 ;  /* 0x0000400c01007387 */ /* 0x0113e40000100c00 */
[----:B------:R-:W-:-:S07]  /*0610*/  LEPC R20, `(.L_x_24) ;  /* 0x000000001014794e */ /* 0x000fce0000000000 */
[----:B-1----:R-:W-:Y:S05]  /*0620*/  CALL.ABS.NOINC R22 ;  /* 0x0000000016007343 */ /* 0x002fea0003c00000 */
.L_x_24:
[----:B------:R-:W0:Y:S01]  /*0630*/  LDC.64 R2, c[0x0][0x398] ;  /* 0x0000e600ff027b82 */ /* 0x000e220000000a00 */
[----:B------:R-:W-:-:S05]  /*0640*/  IMAD.MOV.U32 R5, RZ, RZ, 0x1 ;  /* 0x00000001ff057424 */ /* 0x000fca00078e00ff */
[----:B0-----:R-:W-:Y:S01]  /*0650*/  STG.E desc[UR38][R2.64], R5 ;  /* 0x0000000502007986 */ /* 0x001fe2000c101926 */
[----:B------:R-:W-:Y:S05]  /*0660*/  EXIT ;  /* 0x000000000000794d */ /* 0x000fea0003800000 */
.L_x_20:
[----:B------:R-:W2:Y:S04]  /*0670*/  LDG.E R2, desc[UR38][R16.64+0x3c] ;  /* 0x00003c2610027981 */ /* 0x000ea8000c1e1900 */
[----:B------:R0:W-:Y:S01]  /*0680*/  STG.E.64 desc[UR38][R16.64+0x8], R4 ;  /* 0x0000080410007986 */ /* 0x0001e2000c101b26 */
[----:B--2---:R-:W-:-:S13]  /*0690*/  ISETP.NE.AND P0, PT, R2, RZ, PT ;  /* 0x000000ff0200720c */ /* 0x004fda0003f05270 */
[----:B0-----:R-:W-:Y:S05]  /*06a0*/  @!P0 EXIT ;  /* 0x000000000000894d */ /* 0x001fea0003800000 */
[----:B------:R-:W2:Y:S04]  /*06b0*/  LD.E.64 R2, desc[UR38][R24.64+0x8] ;  /* 0x0000082618027980 */ /* 0x000ea8000c101b00 */
[----:B------:R-:W3:Y:S04]  /*06c0*/  LDG.E.64 R18, desc[UR38][R16.64+0x10] ;  /* 0x0000102610127981 */ /* 0x000ee8000c1e1b00 */
[----:B------:R-:W4:Y:S01]  /*06d0*/  LDG.E R13, desc[UR38][R16.64+0x34] ;  /* 0x00003426100d7981 */ /* 0x000f22000c1e1900 */
[----:B------:R-:W-:Y:S01]  /*06e0*/  MOV R12, R10 ;  /* 0x0000000a000c7202 */ /* 0x000fe20000000f00 */
[----:B------:R-:W-:Y:S01]  /*06f0*/  IMAD.IADD R0, R9, 0x1, -R0 ;  /* 0x0000000109007824 */ /* 0x000fe200078e0a00 */
[----:B------:R-:W-:Y:S01]  /*0700*/  MOV R8, 0x0 ;  /* 0x0000000000087802 */ /* 0x000fe20000000f00 */
[----:B------:R-:W0:Y:S01]  /*0710*/  LDCU.64 UR4, c[0x4][0x68] ;  /* 0x01000d00ff0477ac */ /* 0x000e220008000a00 */
[----:B------:R0:W-:Y:S04]  /*0720*/  STL.64 [R1+0x18], R4 ;  /* 0x0000180401007387 */ /* 0x0001e80000100a00 */
[----:B------:R1:W-:Y:S01]  /*0730*/  STL [R1+0x10], R0 ;  /* 0x0000100001007387 */ /* 0x0003e20000100800 */
[----:B------:R-:W1:Y:S01]  /*0740*/  LDC.64 R8, c[0x4][R8] ;  /* 0x0100000008087b82 */ /* 0x000e620000000a00 */
[----:B0-----:R-:W-:Y:S01]  /*0750*/  MOV R4, UR4 ;  /* 0x0000000400047c02 */ /* 0x001fe20008000f00 */
[----:B------:R-:W-:Y:S01]  /*0760*/  IMAD.U32 R5, RZ, RZ, UR5 ;  /* 0x00000005ff057e24 */ /* 0x000fe2000f8e00ff */
[----:B--2---:R-:W-:Y:S01]  /*0770*/  DMUL R2, R14, R2 ;  /* 0x000000020e027228 */ /* 0x004fe20000000000 */
[----:B---3--:R-:W-:-:S02]  /*0780*/  IMAD.MOV.U32 R10, RZ, RZ, R19 ;  /* 0x000000ffff0a7224 */ /* 0x008fc400078e0013 */
[----:B------:R-:W-:-:S04]  /*0790*/  IMAD.MOV.U32 R11, RZ, RZ, R18 ;  /* 0x000000ffff0b7224 */ /* 0x000fc800078e0012 */
[----:B------:R0:W-:Y:S04]  /*07a0*/  STL.64 [R1+0x8], R2 ;  /* 0x0000080201007387 */ /* 0x0001e80000100a00 */
[----:B----4-:R0:W-:Y:S04]  /*07b0*/  STL.64 [R1+0x20], R12 ;  /* 0x0000200c01007387 */ /* 0x0101e80000100a00 */
[----:B-1----:R0:W-:Y:S02]  /*07c0*/  STL.64 [R1], R10 ;  /* 0x0000000a01007387 */ /* 0x0021e40000100a00 */
[----:B------:R-:W-:-:S07]  /*07d0*/  LEPC R20, `(.L_x_25) ;  /* 0x000000001014794e */ /* 0x000fce0000000000 */
[----:B0-----:R-:W-:Y:S05]  /*07e0*/  CALL.ABS.NOINC R8 ;  /* 0x0000000008007343 */ /* 0x001fea0003c00000 */
.L_x_25:
[----:B------:R-:W-:Y:S05]  /*07f0*/  EXIT ;  /* 0x000000000000794d */ /* 0x000fea0003800000 */
.L_x_19:
[----:B------:R-:W2:Y:S04]  /*0800*/  LDG.E R0, desc[UR38][R16.64+0x24] ;  /* 0x0000242610007981 */ /* 0x000ea8000c1e1900 */
[----:B------:R-:W3:Y:S01]  /*0810*/  LDG.E R4, desc[UR38][R16.64+0x2c] ;  /* 0x00002c2610047981 */ /* 0x000ee2000c1e1900 */
[----:B--2---:R-:W0:Y:S08]  /*0820*/  I2F.F64 R2, R0 ;  /* 0x0000000000027312 */ /* 0x004e300000201c00 */
[----:B---3--:R-:W1:Y:S01]  /*0830*/  I2F.F64 R4, R4 ;  /* 0x0000000400047312 */ /* 0x008e620000201c00 */
[----:B0-----:R-:W-:-:S08]  /*0840*/  DADD R2, -R2, UR36 ;  /* 0x0000002402027e29 */ /* 0x001fd00008000100 */
[----:B-1----:R-:W-:-:S14]  /*0850*/  DSETP.GE.AND P0, PT, R2, R4, PT ;  /* 0x000000040200722a */ /* 0x002fdc0003f06000 */
[----:B------:R-:W-:Y:S05]  /*0860*/  @!P0 BRA `(.L_x_26) ;  /* 0x0000000000488947 */ /* 0x000fea0003800000 */
[----:B------:R-:W2:Y:S01]  /*0870*/  LDG.E R0, desc[UR38][R16.64+0x3c] ;  /* 0x00003c2610007981 */ /* 0x000ea2000c1e1900 */
[----:B------:R-:W-:-:S03]  /*0880*/  VIADD R8, R10, 0x1 ;  /* 0x000000010a087836 */ /* 0x000fc60000000000 */
[----:B------:R0:W-:Y:S04]  /*0890*/  STG.E.U8 desc[UR38][R16.64+0x28], RZ ;  /* 0x000028ff10007986 */ /* 0x0001e8000c101126 */
[----:B------:R0:W-:Y:S04]  /*08a0*/  STG.E.64 desc[UR38][R16.64+0x8], RZ ;  /* 0x000008ff10007986 */ /* 0x0001e8000c101b26 */
[----:B------:R0:W-:Y:S01]  /*08b0*/  STG.E.64 desc[UR38][R16.64+0x20], R8 ;  /* 0x0000200810007986 */ /* 0x0001e2000c101b26 */
[----:B--2---:R-:W-:-:S13]  /*08c0*/  ISETP.NE.AND P0, PT, R0, RZ, PT ;  /* 0x000000ff0000720c */ /* 0x004fda0003f05270 */
[----:B0-----:R-:W-:Y:S05]  /*08d0*/  @!P0 EXIT ;  /* 0x000000000000894d */ /* 0x001fea0003800000 */
[----:B------:R-:W-:Y:S01]  /*08e0*/  MOV R0, 0x0 ;  /* 0x0000000000007802 */ /* 0x000fe20000000f00 */
[----:B------:R0:W-:Y:S01]  /*08f0*/  STL [R1+0x30], R9 ;  /* 0x0000300901007387 */ /* 0x0001e20000100800 */
[----:B------:R-:W1:Y:S01]  /*0900*/  LDCU.64 UR4, c[0x4][0x50] ;  /* 0x01000a00ff0477ac */ /* 0x000e620008000a00 */
[----:B------:R-:W-:Y:S01]  /*0910*/  IMAD.MOV.U32 R6, RZ, RZ, R19 ;  /* 0x000000ffff067224 */ /* 0x000fe200078e0013 */
[----:B------:R0:W2:Y:S01]  /*0920*/  LDC.64 R2, c[0x4][R0] ;  /* 0x0100000000027b82 */ /* 0x0000a20000000a00 */
[----:B------:R-:W-:Y:S02]  /*0930*/  MOV R7, R18 ;  /* 0x0000001200077202 */ /* 0x000fe40000000f00 */
[----:B-1----:R-:W-:Y:S01]  /*0940*/  MOV R4, UR4 ;  /* 0x0000000400047c02 */ /* 0x002fe20008000f00 */
[----:B0-----:R-:W-:-:S07]  /*0950*/  IMAD.U32 R5, RZ, RZ, UR5 ;  /* 0x00000005ff057e24 */ /* 0x001fce000f8e00ff */
[----:B-----5:R-:W-:-:S07]  /*0960*/  LEPC R20, `(.L_x_27) ;  /* 0x000000001014794e */ /* 0x020fce0000000000 */
[----:B--2---:R-:W-:Y:S05]  /*0970*/  CALL.ABS.NOINC R2 ;  /* 0x0000000002007343 */ /* 0x004fea0003c00000 */
.L_x_27:
[----:B------:R-:W-:Y:S05]  /*0980*/  EXIT ;  /* 0x000000000000794d */ /* 0x000fea0003800000 */
.L_x_26:
[----:B------:R-:W2:Y:S02]  /*0990*/  LDG.E R16, desc[UR38][R16.64+0x3c] ;  /* 0x00003c2610107981 */ /* 0x000ea4000c1e1900 */
        /* <DEDUP_REMOVED lines=10> */
[----:B-----5:R-:W-:-:S07]  /*0a40*/  LEPC R20, `(.L_x_28) ;  /* 0x000000001014794e */ /* 0x020fce0000000000 */
[----:B--2---:R-:W-:Y:S05]  /*0a50*/  CALL.ABS.NOINC R2 ;  /* 0x0000000002007343 */ /* 0x004fea0003c00000 */
.L_x_28:
[----:B------:R-:W-:Y:S05]  /*0a60*/  EXIT ;  /* 0x000000000000794d */ /* 0x000fea0003800000 */
.L_x_29:
        /* <DEDUP_REMOVED lines=9> */
.L_x_31:


//--------------------- .nv.global.init           --------------------------
	.section	.nv.global.init,"aw",@progbits
	.align	4
.nv.global.init:
	.type		mrg32k3aM1SubSeq,@object
	.size		mrg32k3aM1SubSeq,(mrg32k3aM2SubSeq - mrg32k3aM1SubSeq)
mrg32k3aM1SubSeq:
        /*0000*/ 	.byte	0x0b, 0xcc, 0xee, 0x04, 0x73, 0x29, 0x8b, 0x6f, 0xf6, 0x53, 0x03, 0xf6, 0x23, 0xf6, 0xea, 0xda
        /* <DEDUP_REMOVED lines=125> */
	.type		mrg32k3aM2SubSeq,@object
	.size		mrg32k3aM2SubSeq,(mrg32k3aM1 - mrg32k3aM2SubSeq)
mrg32k3aM2SubSeq:
        /* <DEDUP_REMOVED lines=126> */
	.type		mrg32k3aM1,@object
	.size		mrg32k3aM1,(mrg32k3aM1Seq - mrg32k3aM1)
mrg32k3aM1:
        /* <DEDUP_REMOVED lines=144> */
	.type		mrg32k3aM1Seq,@object
	.size		mrg32k3aM1Seq,(mrg32k3aM2 - mrg32k3aM1Seq)
mrg32k3aM1Seq:
        /* <DEDUP_REMOVED lines=144> */
	.type		mrg32k3aM2,@object
	.size		mrg32k3aM2,(mrg32k3aM2Seq - mrg32k3aM2)
mrg32k3aM2:
        /* <DEDUP_REMOVED lines=144> */
	.type		mrg32k3aM2Seq,@object
	.size		mrg32k3aM2Seq,(precalc_xorwow_matrix - mrg32k3aM2Seq)
mrg32k3aM2Seq:
        /* <DEDUP_REMOVED lines=144> */
	.type		precalc_xorwow_matrix,@object
	.size		precalc_xorwow_matrix,(precalc_xorwow_offset_matrix - precalc_xorwow_matrix)
precalc_xorwow_matrix:
        /* <DEDUP_REMOVED lines=6400> */
	.type		precalc_xorwow_offset_matrix,@object
	.size		precalc_xorwow_offset_matrix,($str - precalc_xorwow_offset_matrix)
precalc_xorwow_offset_matrix:
        /* <DEDUP_REMOVED lines=6400> */
	.type		$str,@object
	.size		$str,($str$2 - $str)
$str:
        /*353c0*/ 	.byte	0x42, 0x45, 0x4b, 0x4c, 0x45, 0x4d, 0x45, 0x20, 0x3a, 0x3a, 0x20, 0x74, 0x69, 0x6d, 0x65, 0x20
        /*353d0*/ 	.byte	0x25, 0x64, 0x0a, 0x00
	.type		$str$2,@object
	.size		$str$2,($str$1 - $str$2)
$str$2:
        /*353d4*/ 	.byte	0x50, 0x41, 0x52, 0x4b, 0x55, 0x52, 0x20, 0x42, 0x49, 0x54, 0x54, 0x49, 0x20, 0x3a, 0x3a, 0x74
        /*353e4*/ 	.byte	0x69, 0x6d, 0x65, 0x20, 0x25, 0x64, 0x0a, 0x00
	.type		$str$1,@object
	.size		$str$1,($str$3 - $str$1)
$str$1:
        /*353ec*/ 	.byte	0x42, 0x45, 0x4b, 0x4c, 0x45, 0x4d, 0x45, 0x20, 0x42, 0x49, 0x54, 0x54, 0x49, 0x20, 0x3a, 0x3a
        /*353fc*/ 	.byte	0x74, 0x69, 0x6d, 0x65, 0x20, 0x25, 0x64, 0x0a, 0x00
	.type		$str$3,@object
	.size		$str$3,($str$4 - $str$3)
$str$3:
        /*35405*/ 	.byte	0x0a, 0x59, 0x61, 0x72, 0x69, 0x73, 0x69, 0x20, 0x62, 0x69, 0x74, 0x69, 0x72, 0x64, 0x69, 0x2c
        /*35415*/ 	.byte	0x20, 0x25, 0x64, 0x3a, 0x20, 0x53, 0x70, 0x6f, 0x72, 0x63, 0x75, 0x20, 0x20, 0x25, 0x64, 0x3a
        /*35425*/ 	.byte	0x20, 0x25, 0x30, 0x2e, 0x32, 0x66, 0x6d, 0x2f, 0x73, 0x20, 0x09, 0x20, 0x25, 0x30, 0x2e, 0x32
        /*35435*/ 	.byte	0x66, 0x73, 0x6e, 0x20, 0x09, 0x20, 0x25, 0x30, 0x2e, 0x32, 0x66, 0x20, 0x6d, 0x65, 0x74, 0x72
        /*35445*/ 	.byte	0x65, 0x0a, 0x00
	.type		$str$4,@object
	.size		$str$4,(.L_13 - $str$4)
$str$4:
        /*35448*/ 	.byte	0x25, 0x64, 0x3a, 0x20, 0x53, 0x70, 0x6f, 0x72, 0x63, 0x75, 0x20, 0x20, 0x25, 0x64, 0x3a, 0x20
        /*35458*/ 	.byte	0x25, 0x30, 0x2e, 0x32, 0x66, 0x6d, 0x2f, 0x73, 0x20, 0x09, 0x20, 0x25, 0x64, 0x73, 0x6e, 0x20
        /*35468*/ 	.byte	0x09, 0x20, 0x25, 0x30, 0x2e, 0x32, 0x66, 0x20, 0x6d, 0x65, 0x74, 0x72, 0x65, 0x09, 0x20, 0x70
        /*35478*/ 	.byte	0x61, 0x72, 0x6b, 0x75, 0x72, 0x20, 0x25, 0x64, 0x2c, 0x20, 0x61, 0x6c, 0x69, 0x6e, 0x61, 0x6e
        /*35488*/ 	.byte	0x5f, 0x79, 0x6f, 0x6c, 0x20, 0x25, 0x64, 0x0a, 0x00
.L_13:


//--------------------- .nv.shared.reserved.0     --------------------------
	.section	.nv.shared.reserved.0,"aw",@nobits
	.weak		__nv_reservedSMEM_offset_0_alias
	.size		__nv_reservedSMEM_offset_0_alias, 0, 64
	.other		__nv_reservedSMEM_offset_0_alias,@"STO_CUDA_RESERVED_SHARED STV_DEFAULT"
__nv_reservedSMEM_offset_0_alias:
	.zero		0
	.zero		64


//--------------------- .nv.constant0._Z16ayarlaRaceKernelP6SporcuP6ParkuriPii --------------------------
	.section	.nv.constant0._Z16ayarlaRaceKernelP6SporcuP6ParkuriPii,"a",@progbits
	.sectionflags	@""
	.align	4
.nv.constant0._Z16ayarlaRaceKernelP6SporcuP6ParkuriPii:
	.zero		932


//--------------------- .nv.constant0._Z18simulateRaceKernelP6SporcuidPi --------------------------
	.section	.nv.constant0._Z18simulateRaceKernelP6SporcuidPi,"a",@progbits
	.sectionflags	@""
	.align	4
.nv.constant0._Z18simulateRaceKernelP6SporcuidPi:
	.zero		928


//--------------------- SYMBOLS --------------------------

	.type		.nv.reservedSmem.offset0,@object
	.size		.nv.reservedSmem.offset0,0x4
	.type		vprintf,@function
